	.headerflags	@"EF_CUDA_TEXMODE_UNIFIED EF_CUDA_64BIT_ADDRESS EF_CUDA_SM89 EF_CUDA_VIRTUAL_SM(EF_CUDA_SM89)"
	.elftype	@"ET_EXEC"


//--------------------- .nv.info                  --------------------------
	.section	.nv.info,"",@"SHT_CUDA_INFO"
	.align	4


	//----- nvinfo : EIATTR_REGCOUNT
	.align		4
        /*0000*/ 	.byte	0x04, 0x2f
        /*0002*/ 	.short	(.L_1 - .L_0)
	.align		4
.L_0:
        /*0004*/ 	.word	index@(triton__0d1d2d3d4d5de)
        /*0008*/ 	.word	0x00000038


	//----- nvinfo : EIATTR_MAX_STACK_SIZE
	.align		4
.L_1:
        /*000c*/ 	.byte	0x04, 0x23
        /*000e*/ 	.short	(.L_3 - .L_2)
	.align		4
.L_2:
        /*0010*/ 	.word	index@(triton__0d1d2d3d4d5de)
        /*0014*/ 	.word	0x00000000


	//----- nvinfo : EIATTR_MIN_STACK_SIZE
	.align		4
.L_3:
        /*0018*/ 	.byte	0x04, 0x12
        /*001a*/ 	.short	(.L_5 - .L_4)
	.align		4
.L_4:
        /*001c*/ 	.word	index@(triton__0d1d2d3d4d5de)
        /*0020*/ 	.word	0x00000000


	//----- nvinfo : EIATTR_FRAME_SIZE
	.align		4
.L_5:
        /*0024*/ 	.byte	0x04, 0x11
        /*0026*/ 	.short	(.L_7 - .L_6)
	.align		4
.L_6:
        /*0028*/ 	.word	index@(triton__0d1d2d3d4d5de)
        /*002c*/ 	.word	0x00000000
.L_7:


//--------------------- .nv.info.triton__0d1d2d3d4d5de --------------------------
	.section	.nv.info.triton__0d1d2d3d4d5de,"",@"SHT_CUDA_INFO"
	.align	4


	//----- nvinfo : EIATTR_CUDA_API_VERSION
	.align		4
        /*0000*/ 	.byte	0x04, 0x37
        /*0002*/ 	.short	(.L_9 - .L_8)
.L_8:
        /*0004*/ 	.word	0x0000007b


	//----- nvinfo : EIATTR_PARAM_CBANK
	.align		4
.L_9:
        /*0008*/ 	.byte	0x04, 0x0a
        /*000a*/ 	.short	(.L_11 - .L_10)
	.align		4
.L_10:
        /*000c*/ 	.word	index@(.nv.constant0.triton__0d1d2d3d4d5de)
        /*0010*/ 	.short	0x0160
        /*0012*/ 	.short	0x002c


	//----- nvinfo : EIATTR_CBANK_PARAM_SIZE
	.align		4
.L_11:
        /*0014*/ 	.byte	0x03, 0x19
        /*0016*/ 	.short	0x002c


	//----- nvinfo : EIATTR_KPARAM_INFO
	.align		4
        /*0018*/ 	.byte	0x04, 0x17
        /*001a*/ 	.short	(.L_13 - .L_12)
.L_12:
        /*001c*/ 	.word	0x00000000
        /*0020*/ 	.short	0x0005
        /*0022*/ 	.short	0x0028
        /*0024*/ 	.byte	0x00, 0xf0, 0x11, 0x00


	//----- nvinfo : EIATTR_KPARAM_INFO
	.align		4
.L_13:
        /*0028*/ 	.byte	0x04, 0x17
        /*002a*/ 	.short	(.L_15 - .L_14)
.L_14:
        /*002c*/ 	.word	0x00000000
        /*0030*/ 	.short	0x0004
        /*0032*/ 	.short	0x0020
        /*0034*/ 	.byte	0x00, 0xf0, 0x21, 0x00


	//----- nvinfo : EIATTR_KPARAM_INFO
	.align		4
.L_15:
        /*0038*/ 	.byte	0x04, 0x17
        /*003a*/ 	.short	(.L_17 - .L_16)
.L_16:
        /*003c*/ 	.word	0x00000000
        /*0040*/ 	.short	0x0003
        /*0042*/ 	.short	0x0018
        /*0044*/ 	.byte	0x00, 0xf0, 0x21, 0x00


	//----- nvinfo : EIATTR_KPARAM_INFO
	.align		4
.L_17:
        /*0048*/ 	.byte	0x04, 0x17
        /*004a*/ 	.short	(.L_19 - .L_18)
.L_18:
        /*004c*/ 	.word	0x00000000
        /*0050*/ 	.short	0x0002
        /*0052*/ 	.short	0x0010
        /*0054*/ 	.byte	0x00, 0xf0, 0x21, 0x00


	//----- nvinfo : EIATTR_KPARAM_INFO
	.align		4
.L_19:
        /*0058*/ 	.byte	0x04, 0x17
        /*005a*/ 	.short	(.L_21 - .L_20)
.L_20:
        /*005c*/ 	.word	0x00000000
        /*0060*/ 	.short	0x0001
        /*0062*/ 	.short	0x0008
        /*0064*/ 	.byte	0x00, 0xf0, 0x21, 0x00


	//----- nvinfo : EIATTR_KPARAM_INFO
	.align		4
.L_21:
        /*0068*/ 	.byte	0x04, 0x17
        /*006a*/ 	.short	(.L_23 - .L_22)
.L_22:
        /*006c*/ 	.word	0x00000000
        /*0070*/ 	.short	0x0000
        /*0072*/ 	.short	0x0000
        /*0074*/ 	.byte	0x00, 0xf0, 0x21, 0x00


	//----- nvinfo : EIATTR_MAXREG_COUNT
	.align		4
.L_23:
        /*0078*/ 	.byte	0x03, 0x1b
        /*007a*/ 	.short	0x00ff


	//----- nvinfo : EIATTR_EXIT_INSTR_OFFSETS
	.align		4
        /*007c*/ 	.byte	0x04, 0x1c
        /*007e*/ 	.short	(.L_25 - .L_24)


	//   ....[0]....
.L_24:
        /*0080*/ 	.word	0x00001d80


	//----- nvinfo : EIATTR_MAX_THREADS
	.align		4
.L_25:
        /*0084*/ 	.byte	0x04, 0x05
        /*0086*/ 	.short	(.L_27 - .L_26)
.L_26:
        /*0088*/ 	.word	0x00000080
        /*008c*/ 	.word	0x00000001
        /*0090*/ 	.word	0x00000001
.L_27:


//--------------------- .nv.rel.action            --------------------------
	.section	.nv.rel.action,"",@"SHT_CUDA_RELOCINFO"
	.align	8
	.sectionentsize	8
        /*0000*/ 	.byte	0x73, 0x00, 0x00, 0x00, 0x00, 0x00, 0x00, 0x00, 0x00, 0x00, 0x00, 0x11, 0x25, 0x00, 0x05, 0x36


//--------------------- .nv.constant0.triton__0d1d2d3d4d5de --------------------------
	.section	.nv.constant0.triton__0d1d2d3d4d5de,"a",@progbits
	.align	4
.nv.constant0.triton__0d1d2d3d4d5de:
	.zero		396


//--------------------- .text.triton__0d1d2d3d4d5de --------------------------
	.section	.text.triton__0d1d2d3d4d5de,"ax",@progbits
	.sectioninfo	@"SHI_REGISTERS=56"
	.align	128
        .global         triton__0d1d2d3d4d5de
        .type           triton__0d1d2d3d4d5de,@function
        .size           triton__0d1d2d3d4d5de,(.L_x_1 - triton__0d1d2d3d4d5de)
        .other          triton__0d1d2d3d4d5de,@"STO_CUDA_ENTRY STV_DEFAULT"
triton__0d1d2d3d4d5de:
.text.triton__0d1d2d3d4d5de:
[----:B------:R-:W-:-:S02]  /*0000*/  IMAD.MOV.U32 R1, RZ, RZ, c[0x0][0x28] ;  /* 0x00000a00ff017624 */ /* 0x000fc400078e00ff */
[----:B------:R-:W0:Y:S01]  /*0010*/  S2R R0, SR_TID.X ;  /* 0x0000000000007919 */ /* 0x000e220000002100 */
[----:B------:R-:W-:Y:S01]  /*0020*/  PRMT R28, RZ, 0x7610, R28 ;  /* 0x00007610ff1c7816 */ /* 0x000fe2000000001c */
[----:B------:R-:W-:Y:S01]  /*0030*/  ULDC.64 UR4, c[0x0][0x118] ;  /* 0x0000460000047ab9 */ /* 0x000fe20000000a00 */
[----:B------:R-:W-:Y:S01]  /*0040*/  PRMT R21, RZ, 0x7610, R21 ;  /* 0x00007610ff157816 */ /* 0x000fe20000000015 */
[----:B------:R-:W1:Y:S01]  /*0050*/  S2R R3, SR_CTAID.X ;  /* 0x0000000000037919 */ /* 0x000e620000002500 */
[----:B------:R-:W-:Y:S02]  /*0060*/  PRMT R27, RZ, 0x7610, R27 ;  /* 0x00007610ff1b7816 */ /* 0x000fe4000000001b */
[----:B------:R-:W-:Y:S01]  /*0070*/  PRMT R26, RZ, 0x7610, R26 ;  /* 0x00007610ff1a7816 */ /* 0x000fe2000000001a */
[----:B0-----:R-:W-:Y:S01]  /*0080*/  IMAD.SHL.U32 R0, R0, 0x8, RZ ;  /* 0x0000000800007824 */ /* 0x001fe200078e00ff */
[----:B-1----:R-:W-:-:S04]  /*0090*/  SHF.R.S32.HI R33, RZ, 0x15, R3 ;  /* 0x00000015ff217819 */ /* 0x002fc80000011403 */
[----:B------:R-:W-:Y:S02]  /*00a0*/  LOP3.LUT R0, R0, 0x3f8, RZ, 0xc0, !PT ;  /* 0x000003f800007812 */ /* 0x000fe400078ec0ff */
[----:B------:R-:W-:-:S03]  /*00b0*/  SGXT R33, R33, 0x1 ;  /* 0x000000012121781a */ /* 0x000fc60000000200 */
[----:B------:R-:W-:-:S05]  /*00c0*/  IMAD R8, R3, 0x400, R0 ;  /* 0x0000040003087824 */ /* 0x000fca00078e0200 */
[----:B------:R-:W-:Y:S02]  /*00d0*/  SHF.R.S32.HI R7, RZ, 0x1f, R8 ;  /* 0x0000001fff077819 */ /* 0x000fe40000011408 */
[-C--:B------:R-:W-:Y:S02]  /*00e0*/  LEA.HI R2, R33, R8.reuse, RZ, 0x8 ;  /* 0x0000000821027211 */ /* 0x080fe400078f40ff */
[----:B------:R-:W-:Y:S02]  /*00f0*/  LEA.HI R7, R7, R8, RZ, 0x15 ;  /* 0x0000000807077211 */ /* 0x000fe400078fa8ff */
[--C-:B------:R-:W-:Y:S02]  /*0100*/  SHF.R.S32.HI R0, RZ, 0x8, R2.reuse ;  /* 0x00000008ff007819 */ /* 0x100fe40000011402 */
[----:B------:R-:W-:Y:S02]  /*0110*/  SHF.R.S32.HI R4, RZ, 0x15, R7 ;  /* 0x00000015ff047819 */ /* 0x000fe40000011407 */
[----:B------:R-:W-:-:S02]  /*0120*/  SHF.R.S32.HI R3, RZ, 0x1f, R2 ;  /* 0x0000001fff037819 */ /* 0x000fc40000011402 */
[----:B------:R-:W-:Y:S02]  /*0130*/  LOP3.LUT R5, R4, 0xffff, RZ, 0xc0, !PT ;  /* 0x0000ffff04057812 */ /* 0x000fe400078ec0ff */
[----:B------:R-:W-:Y:S02]  /*0140*/  LEA.HI R3, R3, R0, RZ, 0xd ;  /* 0x0000000003037211 */ /* 0x000fe400078f68ff */
[----:B------:R-:W-:Y:S02]  /*0150*/  LEA.HI R5, R5, R4, RZ, 0x11 ;  /* 0x0000000405057211 */ /* 0x000fe400078f88ff */
[----:B------:R-:W-:Y:S02]  /*0160*/  LOP3.LUT R3, R3, 0xfe000, RZ, 0xc0, !PT ;  /* 0x000fe00003037812 */ /* 0x000fe400078ec0ff */
[----:B------:R-:W-:Y:S02]  /*0170*/  LOP3.LUT R5, R5, 0xfffe, RZ, 0xc0, !PT ;  /* 0x0000fffe05057812 */ /* 0x000fe400078ec0ff */
[----:B------:R-:W-:Y:S01]  /*0180*/  IADD3 R14, R8, 0x1, RZ ;  /* 0x00000001080e7810 */ /* 0x000fe20007ffe0ff */
[----:B------:R-:W-:Y:S01]  /*0190*/  IMAD.IADD R3, R0, 0x1, -R3 ;  /* 0x0000000100037824 */ /* 0x000fe200078e0a03 */
[----:B------:R-:W-:Y:S01]  /*01a0*/  LOP3.LUT R29, R2, 0xffffff00, RZ, 0xc0, !PT ;  /* 0xffffff00021d7812 */ /* 0x000fe200078ec0ff */
[----:B------:R-:W-:Y:S01]  /*01b0*/  IMAD.MOV R9, RZ, RZ, -R5 ;  /* 0x000000ffff097224 */ /* 0x000fe200078e0a05 */
[----:B------:R-:W-:-:S02]  /*01c0*/  LEA.HI R5, R33, R8, RZ, 0x16 ;  /* 0x0000000821057211 */ /* 0x000fc400078fb0ff */
[----:B------:R-:W-:Y:S01]  /*01d0*/  LEA.HI R0, R33, R14, RZ, 0x8 ;  /* 0x0000000e21007211 */ /* 0x000fe200078f40ff */
[----:B------:R-:W-:Y:S01]  /*01e0*/  IMAD.IADD R29, R8, 0x1, -R29 ;  /* 0x00000001081d7824 */ /* 0x000fe200078e0a1d */
[----:B------:R-:W-:Y:S02]  /*01f0*/  PRMT R9, R9, 0x7710, RZ ;  /* 0x0000771009097816 */ /* 0x000fe400000000ff */
[----:B------:R-:W-:-:S03]  /*0200*/  SHF.R.S32.HI R6, RZ, 0x16, R5 ;  /* 0x00000016ff067819 */ /* 0x000fc60000011405 */
[----:B------:R-:W-:Y:S02]  /*0210*/  IMAD.IADD R4, R4, 0x1, R9 ;  /* 0x0000000104047824 */ /* 0x000fe400078e0209 */
[----:B------:R-:W-:Y:S01]  /*0220*/  IMAD R6, R3, 0x4, R6 ;  /* 0x0000000403067824 */ /* 0x000fe200078e0206 */
[----:B------:R-:W-:Y:S02]  /*0230*/  LOP3.LUT R3, R0, 0xffffff00, RZ, 0xc0, !PT ;  /* 0xffffff0000037812 */ /* 0x000fe400078ec0ff */
[----:B------:R-:W-:Y:S01]  /*0240*/  PRMT R31, R4, 0x9910, RZ ;  /* 0x00009910041f7816 */ /* 0x000fe200000000ff */
[----:B------:R-:W-:Y:S02]  /*0250*/  IMAD.SHL.U32 R24, R6, 0x400, RZ ;  /* 0x0000040006187824 */ /* 0x000fe400078e00ff */
[----:B------:R-:W-:Y:S02]  /*0260*/  IMAD.IADD R40, R14, 0x1, -R3 ;  /* 0x000000010e287824 */ /* 0x000fe400078e0a03 */
[----:B------:R-:W-:Y:S01]  /*0270*/  IMAD.SHL.U32 R31, R31, 0x100, RZ ;  /* 0x000001001f1f7824 */ /* 0x000fe200078e00ff */
[----:B------:R-:W-:-:S02]  /*0280*/  SHF.R.S32.HI R48, RZ, 0x1f, R24 ;  /* 0x0000001fff307819 */ /* 0x000fc40000011418 */
[CC--:B------:R-:W-:Y:S02]  /*0290*/  IADD3 R16, P0, R29.reuse, R24.reuse, RZ ;  /* 0x000000181d107210 */ /* 0x0c0fe40007f1e0ff */
[C---:B------:R-:W-:Y:S02]  /*02a0*/  IADD3 R2, P1, R40.reuse, R24, RZ ;  /* 0x0000001828027210 */ /* 0x040fe40007f3e0ff */
[----:B------:R-:W-:Y:S02]  /*02b0*/  LEA.HI.X.SX32 R11, R29, R48, 0x1, P0 ;  /* 0x000000301d0b7211 */ /* 0x000fe400000f0eff */
[----:B------:R-:W-:Y:S02]  /*02c0*/  SHF.R.S32.HI R10, RZ, 0x1f, R31 ;  /* 0x0000001fff0a7819 */ /* 0x000fe4000001141f */
[----:B------:R-:W-:Y:S02]  /*02d0*/  IADD3 R5, P0, R31, R16, RZ ;  /* 0x000000101f057210 */ /* 0x000fe40007f1e0ff */
[----:B------:R-:W-:-:S02]  /*02e0*/  LEA.HI.X.SX32 R9, R40, R48, 0x1, P1 ;  /* 0x0000003028097211 */ /* 0x000fc400008f0eff */
[----:B------:R-:W-:Y:S01]  /*02f0*/  IADD3 R0, P1, R31, R2, RZ ;  /* 0x000000021f007210 */ /* 0x000fe20007f3e0ff */
[----:B------:R-:W-:Y:S01]  /*0300*/  IMAD.X R6, R10, 0x1, R11, P0 ;  /* 0x000000010a067824 */ /* 0x000fe200000e060b */
[----:B------:R-:W-:Y:S02]  /*0310*/  LEA R18, P0, R5, c[0x0][0x160], 0x1 ;  /* 0x0000580005127a11 */ /* 0x000fe400078008ff */
[----:B------:R-:W-:Y:S01]  /*0320*/  LEA R4, P2, R0, c[0x0][0x160], 0x1 ;  /* 0x0000580000047a11 */ /* 0x000fe200078408ff */
[----:B------:R-:W-:Y:S01]  /*0330*/  IMAD.X R3, R10, 0x1, R9, P1 ;  /* 0x000000010a037824 */ /* 0x000fe200008e0609 */
[----:B------:R-:W-:Y:S02]  /*0340*/  ISETP.GE.AND P1, PT, R29, 0x80, PT ;  /* 0x000000801d00780c */ /* 0x000fe40003f26270 */
[----:B------:R-:W-:Y:S02]  /*0350*/  LEA.HI.X R19, R5, c[0x0][0x164], R6, 0x1, P0 ;  /* 0x0000590005137a11 */ /* 0x000fe400000f0c06 */
[----:B------:R-:W-:-:S02]  /*0360*/  LEA.HI.X R5, R0, c[0x0][0x164], R3, 0x1, P2 ;  /* 0x0000590000057a11 */ /* 0x000fc400010f0c03 */
[----:B------:R-:W-:Y:S02]  /*0370*/  ISETP.GT.AND P2, PT, R29, 0x7f, PT ;  /* 0x0000007f1d00780c */ /* 0x000fe40003f44270 */
[----:B------:R-:W-:Y:S02]  /*0380*/  LEA R12, P3, R16, c[0x0][0x160], 0x1 ;  /* 0x00005800100c7a11 */ /* 0x000fe400078608ff */
[----:B------:R-:W-:Y:S02]  /*0390*/  ISETP.GE.AND P0, PT, R40, 0x80, PT ;  /* 0x000000802800780c */ /* 0x000fe40003f06270 */
[----:B------:R-:W-:Y:S01]  /*03a0*/  LEA.HI.X R13, R16, c[0x0][0x164], R11, 0x1, P3 ;  /* 0x00005900100d7a11 */ /* 0x000fe200018f0c0b */
[----:B------:R0:W2:Y:S01]  /*03b0*/  @!P1 LDG.E.U16 R21, [R18.64+0x100] ;  /* 0x0001000412159981 */ /* 0x0000a2000c1e1500 */
[----:B------:R-:W-:Y:S02]  /*03c0*/  ISETP.GT.AND P6, PT, R40, 0x7f, PT ;  /* 0x0000007f2800780c */ /* 0x000fe40003fc4270 */
[----:B------:R-:W-:Y:S01]  /*03d0*/  PRMT R6, RZ, 0x7610, R6 ;  /* 0x00007610ff067816 */ /* 0x000fe20000000006 */
[----:B------:R-:W3:Y:S04]  /*03e0*/  @!P1 LDG.E.U16 R28, [R12.64+0x500] ;  /* 0x000500040c1c9981 */ /* 0x000ee8000c1e1500 */
[----:B------:R0:W4:Y:S01]  /*03f0*/  @P2 LDG.E.U16 R27, [R18.64+-0x100] ;  /* 0xffff0004121b2981 */ /* 0x000122000c1e1500 */
[----:B------:R-:W-:-:S03]  /*0400*/  PRMT R3, RZ, 0x7610, R3 ;  /* 0x00007610ff037816 */ /* 0x000fc60000000003 */
[----:B------:R-:W5:Y:S04]  /*0410*/  @P2 LDG.E.U16 R26, [R12.64+0x300] ;  /* 0x000300040c1a2981 */ /* 0x000f68000c1e1500 */
[----:B------:R1:W5:Y:S01]  /*0420*/  @!P0 LDG.E.U16 R6, [R4.64+0x100] ;  /* 0x0001000404068981 */ /* 0x000362000c1e1500 */
[----:B------:R-:W-:-:S03]  /*0430*/  LEA R16, P3, R2, c[0x0][0x160], 0x1 ;  /* 0x0000580002107a11 */ /* 0x000fc600078608ff */
[----:B------:R1:W5:Y:S01]  /*0440*/  @P6 LDG.E.U16 R3, [R4.64+-0x100] ;  /* 0xffff000404036981 */ /* 0x000362000c1e1500 */
[----:B------:R-:W-:Y:S02]  /*0450*/  PRMT R15, RZ, 0x7610, R15 ;  /* 0x00007610ff0f7816 */ /* 0x000fe4000000000f */
[----:B------:R-:W-:Y:S02]  /*0460*/  PRMT R11, RZ, 0x7610, R11 ;  /* 0x00007610ff0b7816 */ /* 0x000fe4000000000b */
[----:B------:R-:W-:-:S05]  /*0470*/  LEA.HI.X R17, R2, c[0x0][0x164], R9, 0x1, P3 ;  /* 0x0000590002117a11 */ /* 0x000fca00018f0c09 */
[----:B------:R0:W5:Y:S04]  /*0480*/  @!P0 LDG.E.U16 R15, [R16.64+0x500] ;  /* 0x00050004100f8981 */ /* 0x000168000c1e1500 */
[----:B------:R0:W5:Y:S01]  /*0490*/  @P6 LDG.E.U16 R11, [R16.64+0x300] ;  /* 0x00030004100b6981 */ /* 0x000162000c1e1500 */
[----:B------:R-:W-:-:S04]  /*04a0*/  IADD3 R30, R8, 0x2, RZ ;  /* 0x00000002081e7810 */ /* 0x000fc80007ffe0ff */
[----:B------:R-:W-:-:S04]  /*04b0*/  LEA.HI R0, R33, R30, RZ, 0x8 ;  /* 0x0000001e21007211 */ /* 0x000fc800078f40ff */
[----:B------:R-:W-:Y:S01]  /*04c0*/  LOP3.LUT R25, R0, 0xffffff00, RZ, 0xc0, !PT ;  /* 0xffffff0000197812 */ /* 0x000fe200078ec0ff */
[----:B0-----:R0:W5:Y:S04]  /*04d0*/  LDG.E.U16 R16, [R16.64+0x400] ;  /* 0x0004000410107981 */ /* 0x001168000c1e1500 */
[----:B------:R-:W-:-:S05]  /*04e0*/  IMAD.IADD R25, R30, 0x1, -R25 ;  /* 0x000000011e197824 */ /* 0x000fca00078e0a19 */
[----:B------:R-:W-:-:S04]  /*04f0*/  IADD3 R2, P3, R25, R24, RZ ;  /* 0x0000001819027210 */ /* 0x000fc80007f7e0ff */
[----:B------:R-:W-:Y:S02]  /*0500*/  LEA.HI.X.SX32 R9, R25, R48, 0x1, P3 ;  /* 0x0000003019097211 */ /* 0x000fe400018f0eff */
[----:B------:R-:W-:-:S05]  /*0510*/  IADD3 R0, P5, R31, R2, RZ ;  /* 0x000000021f007210 */ /* 0x000fca0007fbe0ff */
[----:B-1----:R-:W-:Y:S01]  /*0520*/  IMAD.X R5, R10, 0x1, R9, P5 ;  /* 0x000000010a057824 */ /* 0x002fe200028e0609 */
[C---:B------:R-:W-:Y:S02]  /*0530*/  LEA R4, P5, R0.reuse, c[0x0][0x160], 0x1 ;  /* 0x0000580000047a11 */ /* 0x040fe400078a08ff */
[C---:B------:R-:W-:Y:S02]  /*0540*/  ISETP.GE.AND P4, PT, R25.reuse, 0x80, PT ;  /* 0x000000801900780c */ /* 0x040fe40003f86270 */
[----:B------:R-:W-:Y:S02]  /*0550*/  LEA.HI.X R5, R0, c[0x0][0x164], R5, 0x1, P5 ;  /* 0x0000590000057a11 */ /* 0x000fe400028f0c05 */
[----:B------:R-:W-:Y:S02]  /*0560*/  ISETP.GT.AND P5, PT, R25, 0x7f, PT ;  /* 0x0000007f1900780c */ /* 0x000fe40003fa4270 */
[----:B------:R-:W-:Y:S02]  /*0570*/  LEA R22, P3, R2, c[0x0][0x160], 0x1 ;  /* 0x0000580002167a11 */ /* 0x000fe400078608ff */
[----:B------:R-:W-:-:S02]  /*0580*/  PRMT R34, RZ, 0x7610, R34 ;  /* 0x00007610ff227816 */ /* 0x000fc40000000022 */
[----:B------:R-:W-:Y:S02]  /*0590*/  LEA.HI.X R23, R2, c[0x0][0x164], R9, 0x1, P3 ;  /* 0x0000590002177a11 */ /* 0x000fe400018f0c09 */
[----:B------:R-:W-:Y:S02]  /*05a0*/  PRMT R45, RZ, 0x7610, R45 ;  /* 0x00007610ff2d7816 */ /* 0x000fe4000000002d */
[----:B------:R-:W-:Y:S01]  /*05b0*/  PRMT R2, RZ, 0x7610, R2 ;  /* 0x00007610ff027816 */ /* 0x000fe20000000002 */
[----:B------:R-:W5:Y:S01]  /*05c0*/  @!P4 LDG.E.U16 R34, [R22.64+0x500] ;  /* 0x000500041622c981 */ /* 0x000f62000c1e1500 */
[----:B------:R-:W-:-:S03]  /*05d0*/  PRMT R9, RZ, 0x7610, R9 ;  /* 0x00007610ff097816 */ /* 0x000fc60000000009 */
[----:B------:R1:W5:Y:S04]  /*05e0*/  @!P4 LDG.E.U16 R45, [R4.64+0x100] ;  /* 0x00010004042dc981 */ /* 0x000368000c1e1500 */
[----:B------:R1:W5:Y:S04]  /*05f0*/  @P5 LDG.E.U16 R2, [R4.64+-0x100] ;  /* 0xffff000404025981 */ /* 0x000368000c1e1500 */
[----:B------:R-:W5:Y:S01]  /*0600*/  @P5 LDG.E.U16 R9, [R22.64+0x300] ;  /* 0x0003000416095981 */ /* 0x000f62000c1e1500 */
[----:B------:R-:W-:-:S04]  /*0610*/  IADD3 R0, R8, 0x3, RZ ;  /* 0x0000000308007810 */ /* 0x000fc80007ffe0ff */
[----:B------:R-:W-:-:S04]  /*0620*/  LEA.HI R18, R33, R0, RZ, 0x8 ;  /* 0x0000000021127211 */ /* 0x000fc800078f40ff */
[----:B------:R-:W-:-:S05]  /*0630*/  LOP3.LUT R19, R18, 0xffffff00, RZ, 0xc0, !PT ;  /* 0xffffff0012137812 */ /* 0x000fca00078ec0ff */
[----:B------:R-:W-:-:S05]  /*0640*/  IMAD.IADD R36, R0, 0x1, -R19 ;  /* 0x0000000100247824 */ /* 0x000fca00078e0a13 */
[----:B------:R-:W-:-:S04]  /*0650*/  IADD3 R32, P3, R36, R24, RZ ;  /* 0x0000001824207210 */ /* 0x000fc80007f7e0ff */
[----:B------:R-:W-:Y:S02]  /*0660*/  LEA.HI.X.SX32 R35, R36, R48, 0x1, P3 ;  /* 0x0000003024237211 */ /* 0x000fe400018f0eff */
[----:B------:R-:W-:-:S05]  /*0670*/  IADD3 R19, P3, R31, R32, RZ ;  /* 0x000000201f137210 */ /* 0x000fca0007f7e0ff */
[----:B------:R-:W-:Y:S01]  /*0680*/  IMAD.X R20, R10, 0x1, R35, P3 ;  /* 0x000000010a147824 */ /* 0x000fe200018e0623 */
[----:B------:R-:W-:-:S04]  /*0690*/  LEA R18, P3, R19, c[0x0][0x160], 0x1 ;  /* 0x0000580013127a11 */ /* 0x000fc800078608ff */
[----:B------:R-:W-:Y:S02]  /*06a0*/  LEA.HI.X R19, R19, c[0x0][0x164], R20, 0x1, P3 ;  /* 0x0000590013137a11 */ /* 0x000fe400018f0c14 */
[----:B------:R-:W-:Y:S02]  /*06b0*/  LEA R20, P3, R32, c[0x0][0x160], 0x1 ;  /* 0x0000580020147a11 */ /* 0x000fe400078608ff */
[----:B------:R-:W-:-:S04]  /*06c0*/  IADD3 R42, R8, 0x4, RZ ;  /* 0x00000004082a7810 */ /* 0x000fc80007ffe0ff */
[----:B-1----:R-:W-:Y:S02]  /*06d0*/  LEA.HI R4, R33, R42, RZ, 0x8 ;  /* 0x0000002a21047211 */ /* 0x002fe400078f40ff */
[----:B------:R-:W-:Y:S02]  /*06e0*/  PRMT R44, RZ, 0x7610, R44 ;  /* 0x00007610ff2c7816 */ /* 0x000fe4000000002c */
[----:B------:R-:W-:Y:S02]  /*06f0*/  PRMT R41, RZ, 0x7610, R41 ;  /* 0x00007610ff297816 */ /* 0x000fe40000000029 */
[----:B------:R-:W-:Y:S02]  /*0700*/  PRMT R39, RZ, 0x7610, R39 ;  /* 0x00007610ff277816 */ /* 0x000fe40000000027 */
[----:B------:R-:W-:Y:S02]  /*0710*/  PRMT R38, RZ, 0x7610, R38 ;  /* 0x00007610ff267816 */ /* 0x000fe40000000026 */
[----:B--2---:R-:W-:-:S02]  /*0720*/  SEL R37, R21, RZ, !P1 ;  /* 0x000000ff15257207 */ /* 0x004fc40004800000 */
[----:B---3--:R-:W-:Y:S02]  /*0730*/  SEL R28, R28, RZ, !P1 ;  /* 0x000000ff1c1c7207 */ /* 0x008fe40004800000 */
[----:B------:R-:W-:Y:S02]  /*0740*/  LEA.HI.X R21, R32, c[0x0][0x164], R35, 0x1, P3 ;  /* 0x0000590020157a11 */ /* 0x000fe400018f0c23 */
[----:B----4-:R-:W-:Y:S01]  /*0750*/  SEL R5, R27, RZ, P2 ;  /* 0x000000ff1b057207 */ /* 0x010fe20001000000 */
[----:B------:R-:W-:Y:S01]  /*0760*/  IMAD.U32 R37, R37, 0x10000, RZ ;  /* 0x0001000025257824 */ /* 0x000fe200078e00ff */
[----:B-----5:R-:W-:Y:S01]  /*0770*/  SEL R32, R26, RZ, P2 ;  /* 0x000000ff1a207207 */ /* 0x020fe20001000000 */
[----:B------:R-:W-:Y:S02]  /*0780*/  IMAD.U32 R26, R28, 0x10000, RZ ;  /* 0x000100001c1a7824 */ /* 0x000fe400078e00ff */
[----:B------:R-:W-:Y:S01]  /*0790*/  IMAD.U32 R5, R5, 0x10000, RZ ;  /* 0x0001000005057824 */ /* 0x000fe200078e00ff */
[----:B------:R-:W-:Y:S01]  /*07a0*/  SEL R28, R6, RZ, !P0 ;  /* 0x000000ff061c7207 */ /* 0x000fe20004000000 */
[----:B------:R-:W-:Y:S01]  /*07b0*/  FADD R6, RZ, -R26 ;  /* 0x8000001aff067221 */ /* 0x000fe20000000000 */
[----:B------:R-:W-:-:S02]  /*07c0*/  FADD R37, RZ, -R37 ;  /* 0x80000025ff257221 */ /* 0x000fc40000000000 */
[----:B------:R-:W-:Y:S01]  /*07d0*/  @P1 FSEL R37, R5, RZ, P2 ;  /* 0x000000ff05251208 */ /* 0x000fe20001000000 */
[----:B------:R-:W-:Y:S01]  /*07e0*/  IMAD.U32 R26, R28, 0x10000, RZ ;  /* 0x000100001c1a7824 */ /* 0x000fe200078e00ff */
[----:B------:R-:W-:Y:S02]  /*07f0*/  SEL R28, R3, RZ, P6 ;  /* 0x000000ff031c7207 */ /* 0x000fe40003000000 */
[----:B------:R-:W-:Y:S01]  /*0800*/  LOP3.LUT R5, R4, 0xffffff00, RZ, 0xc0, !PT ;  /* 0xffffff0004057812 */ /* 0x000fe200078ec0ff */
[----:B------:R-:W-:Y:S02]  /*0810*/  IMAD.U32 R27, R32, 0x10000, RZ ;  /* 0x00010000201b7824 */ /* 0x000fe400078e00ff */
[----:B------:R-:W-:Y:S02]  /*0820*/  IMAD.U32 R4, R28, 0x10000, RZ ;  /* 0x000100001c047824 */ /* 0x000fe400078e00ff */
[----:B------:R-:W-:Y:S01]  /*0830*/  IMAD.IADD R28, R42, 0x1, -R5 ;  /* 0x000000012a1c7824 */ /* 0x000fe200078e0a05 */
[----:B------:R-:W-:Y:S01]  /*0840*/  FADD R3, RZ, -R26 ;  /* 0x8000001aff037221 */ /* 0x000fe20000000000 */
[----:B------:R-:W-:-:S02]  /*0850*/  @P1 FSEL R6, R27, RZ, P2 ;  /* 0x000000ff1b061208 */ /* 0x000fc40001000000 */
[----:B------:R-:W-:Y:S02]  /*0860*/  @P0 FSEL R3, R4, RZ, P6 ;  /* 0x000000ff04030208 */ /* 0x000fe40003000000 */
[C---:B------:R-:W-:Y:S02]  /*0870*/  ISETP.GE.AND P1, PT, R36.reuse, 0x80, PT ;  /* 0x000000802400780c */ /* 0x040fe40003f26270 */
[----:B------:R-:W-:Y:S02]  /*0880*/  SEL R15, R15, RZ, !P0 ;  /* 0x000000ff0f0f7207 */ /* 0x000fe40004000000 */
[----:B------:R-:W-:Y:S02]  /*0890*/  ISETP.GT.AND P2, PT, R36, 0x7f, PT ;  /* 0x0000007f2400780c */ /* 0x000fe40003f44270 */
[C---:B------:R-:W-:Y:S02]  /*08a0*/  IADD3 R32, P3, R28.reuse, R24, RZ ;  /* 0x000000181c207210 */ /* 0x040fe40007f7e0ff */
[----:B------:R-:W-:Y:S01]  /*08b0*/  SEL R4, R11, RZ, P6 ;  /* 0x000000ff0b047207 */ /* 0x000fe20003000000 */
[----:B------:R-:W-:Y:S01]  /*08c0*/  IMAD.U32 R53, R15, 0x10000, RZ ;  /* 0x000100000f357824 */ /* 0x000fe200078e00ff */
[----:B------:R-:W-:-:S02]  /*08d0*/  LEA.HI.X.SX32 R27, R28, R48, 0x1, P3 ;  /* 0x000000301c1b7211 */ /* 0x000fc400018f0eff */
[----:B------:R-:W-:Y:S01]  /*08e0*/  IADD3 R5, P3, R31, R32, RZ ;  /* 0x000000201f057210 */ /* 0x000fe20007f7e0ff */
[----:B------:R-:W-:Y:S01]  /*08f0*/  IMAD.U32 R4, R4, 0x10000, RZ ;  /* 0x0001000004047824 */ /* 0x000fe200078e00ff */
[----:B------:R-:W-:Y:S01]  /*0900*/  FADD R53, RZ, -R53 ;  /* 0x80000035ff357221 */ /* 0x000fe20000000000 */
[----:B------:R-:W-:Y:S01]  /*0910*/  PRMT R11, RZ, 0x7610, R11 ;  /* 0x00007610ff0b7816 */ /* 0x000fe2000000000b */
[----:B------:R1:W2:Y:S01]  /*0920*/  @!P1 LDG.E.U16 R44, [R18.64+0x100] ;  /* 0x00010004122c9981 */ /* 0x0002a2000c1e1500 */
[----:B------:R-:W-:Y:S01]  /*0930*/  IMAD.X R26, R10, 0x1, R27, P3 ;  /* 0x000000010a1a7824 */ /* 0x000fe200018e061b */
[----:B------:R-:W-:Y:S02]  /*0940*/  @P0 FSEL R53, R4, RZ, P6 ;  /* 0x000000ff04350208 */ /* 0x000fe40003000000 */
[C---:B------:R-:W-:Y:S01]  /*0950*/  ISETP.GE.AND P0, PT, R28.reuse, 0x80, PT ;  /* 0x000000801c00780c */ /* 0x040fe20003f06270 */
[----:B------:R1:W3:Y:S01]  /*0960*/  @P2 LDG.E.U16 R41, [R18.64+-0x100] ;  /* 0xffff000412292981 */ /* 0x0002e2000c1e1500 */
[----:B------:R-:W-:-:S02]  /*0970*/  ISETP.GT.AND P3, PT, R28, 0x7f, PT ;  /* 0x0000007f1c00780c */ /* 0x000fc40003f64270 */
[----:B------:R-:W-:Y:S01]  /*0980*/  LEA R4, P6, R5, c[0x0][0x160], 0x1 ;  /* 0x0000580005047a11 */ /* 0x000fe200078c08ff */
[----:B------:R-:W4:Y:S01]  /*0990*/  @!P1 LDG.E.U16 R11, [R20.64+0x500] ;  /* 0x00050004140b9981 */ /* 0x000f22000c1e1500 */
[----:B------:R-:W-:-:S03]  /*09a0*/  PRMT R15, RZ, 0x7610, R15 ;  /* 0x00007610ff0f7816 */ /* 0x000fc6000000000f */
[----:B------:R-:W5:Y:S01]  /*09b0*/  @P2 LDG.E.U16 R38, [R20.64+0x300] ;  /* 0x0003000414262981 */ /* 0x000f62000c1e1500 */
[----:B-1----:R-:W-:Y:S02]  /*09c0*/  LEA.HI R18, R33, R14, RZ, 0x15 ;  /* 0x0000000e21127211 */ /* 0x002fe400078fa8ff */
[----:B------:R-:W-:Y:S02]  /*09d0*/  LEA.HI.X R5, R5, c[0x0][0x164], R26, 0x1, P6 ;  /* 0x0000590005057a11 */ /* 0x000fe400030f0c1a */
[----:B------:R-:W-:Y:S02]  /*09e0*/  LOP3.LUT R49, R18, 0xffe00000, RZ, 0xc0, !PT ;  /* 0xffe0000012317812 */ /* 0x000fe400078ec0ff */
[----:B------:R-:W-:Y:S01]  /*09f0*/  LEA R26, P6, R32, c[0x0][0x160], 0x1 ;  /* 0x00005800201a7a11 */ /* 0x000fe200078c08ff */
[----:B------:R1:W3:Y:S01]  /*0a00*/  @!P0 LDG.E.U16 R15, [R4.64+0x100] ;  /* 0x00010004040f8981 */ /* 0x0002e2000c1e1500 */
[----:B------:R-:W-:Y:S01]  /*0a10*/  LEA.HI R19, R33, R30, RZ, 0x15 ;  /* 0x0000001e21137211 */ /* 0x000fe200078fa8ff */
[----:B------:R-:W-:Y:S01]  /*0a20*/  IMAD.IADD R49, R14, 0x1, -R49 ;  /* 0x000000010e317824 */ /* 0x000fe200078e0a31 */
[----:B------:R-:W-:Y:S01]  /*0a30*/  PRMT R14, RZ, 0x7610, R14 ;  /* 0x00007610ff0e7816 */ /* 0x000fe2000000000e */
[----:B------:R1:W5:Y:S01]  /*0a40*/  @P3 LDG.E.U16 R39, [R4.64+-0x100] ;  /* 0xffff000404273981 */ /* 0x000362000c1e1500 */
[----:B------:R-:W-:-:S02]  /*0a50*/  LEA.HI.X R27, R32, c[0x0][0x164], R27, 0x1, P6 ;  /* 0x00005900201b7a11 */ /* 0x000fc400030f0c1b */
[----:B------:R-:W-:Y:S02]  /*0a60*/  LOP3.LUT R19, R19, 0xffe00000, RZ, 0xc0, !PT ;  /* 0xffe0000013137812 */ /* 0x000fe400078ec0ff */
[C---:B------:R-:W-:Y:S01]  /*0a70*/  LEA.HI R18, R33.reuse, R0, RZ, 0x15 ;  /* 0x0000000021127211 */ /* 0x040fe200078fa8ff */
[----:B------:R-:W5:Y:S01]  /*0a80*/  @!P0 LDG.E.U16 R14, [R26.64+0x500] ;  /* 0x000500041a0e8981 */ /* 0x000f62000c1e1500 */
[----:B-1----:R-:W-:Y:S01]  /*0a90*/  PRMT R5, RZ, 0x7610, R5 ;  /* 0x00007610ff057816 */ /* 0x002fe20000000005 */
[----:B------:R-:W-:Y:S01]  /*0aa0*/  IMAD.IADD R30, R30, 0x1, -R19 ;  /* 0x000000011e1e7824 */ /* 0x000fe200078e0a13 */
[----:B------:R-:W-:Y:S02]  /*0ab0*/  LOP3.LUT R19, R18, 0xffe00000, RZ, 0xc0, !PT ;  /* 0xffe0000012137812 */ /* 0x000fe400078ec0ff */
[----:B------:R-:W-:Y:S02]  /*0ac0*/  IADD3 R4, R8, 0x5, RZ ;  /* 0x0000000508047810 */ /* 0x000fe40007ffe0ff */
[----:B------:R-:W0:Y:S01]  /*0ad0*/  @P3 LDG.E.U16 R5, [R26.64+0x300] ;  /* 0x000300041a053981 */ /* 0x000e22000c1e1500 */
[C---:B------:R-:W-:Y:S01]  /*0ae0*/  LEA.HI R32, R33.reuse, R42, RZ, 0x15 ;  /* 0x0000002a21207211 */ /* 0x040fe200078fa8ff */
[----:B------:R-:W-:Y:S01]  /*0af0*/  IMAD.IADD R0, R0, 0x1, -R19 ;  /* 0x0000000100007824 */ /* 0x000fe200078e0a13 */
[----:B------:R-:W-:-:S02]  /*0b00*/  LEA.HI R18, R33, R4, RZ, 0x8 ;  /* 0x0000000421127211 */ /* 0x000fc400078f40ff */
[----:B------:R-:W-:Y:S02]  /*0b10*/  LEA.HI R19, R33, R4, RZ, 0x15 ;  /* 0x0000000421137211 */ /* 0x000fe400078fa8ff */
[----:B------:R-:W-:Y:S02]  /*0b20*/  LOP3.LUT R35, R32, 0xffe00000, RZ, 0xc0, !PT ;  /* 0xffe0000020237812 */ /* 0x000fe400078ec0ff */
[----:B------:R-:W-:Y:S02]  /*0b30*/  LOP3.LUT R47, R18, 0xffffff00, RZ, 0xc0, !PT ;  /* 0xffffff00122f7812 */ /* 0x000fe400078ec0ff */
[----:B------:R-:W-:Y:S02]  /*0b40*/  LOP3.LUT R19, R19, 0xffe00000, RZ, 0xc0, !PT ;  /* 0xffe0000013137812 */ /* 0x000fe400078ec0ff */
[----:B------:R-:W-:Y:S01]  /*0b50*/  IADD3 R32, R8, 0x6, RZ ;  /* 0x0000000608207810 */ /* 0x000fe20007ffe0ff */
[----:B------:R-:W-:Y:S02]  /*0b60*/  IMAD.IADD R42, R42, 0x1, -R35 ;  /* 0x000000012a2a7824 */ /* 0x000fe400078e0a23 */
[C---:B------:R-:W-:Y:S01]  /*0b70*/  IMAD.IADD R47, R4.reuse, 0x1, -R47 ;  /* 0x00000001042f7824 */ /* 0x040fe200078e0a2f */
[CC--:B------:R-:W-:Y:S01]  /*0b80*/  LEA.HI R18, R33.reuse, R32.reuse, RZ, 0x15 ;  /* 0x0000002021127211 */ /* 0x0c0fe200078fa8ff */
[----:B------:R-:W-:Y:S01]  /*0b90*/  IMAD.IADD R35, R4, 0x1, -R19 ;  /* 0x0000000104237824 */ /* 0x000fe200078e0a13 */
[----:B------:R-:W-:-:S02]  /*0ba0*/  LEA.HI R4, R33, R32, RZ, 0x8 ;  /* 0x0000002021047211 */ /* 0x000fc400078f40ff */
[----:B------:R-:W-:Y:S02]  /*0bb0*/  LOP3.LUT R19, R18, 0xffe00000, RZ, 0xc0, !PT ;  /* 0xffe0000012137812 */ /* 0x000fe400078ec0ff */
[----:B------:R-:W-:Y:S02]  /*0bc0*/  LOP3.LUT R43, R4, 0xffffff00, RZ, 0xc0, !PT ;  /* 0xffffff00042b7812 */ /* 0x000fe400078ec0ff */
[----:B------:R-:W-:Y:S02]  /*0bd0*/  IADD3 R18, R8, 0x7, RZ ;  /* 0x0000000708127810 */ /* 0x000fe40007ffe0ff */
[----:B------:R-:W-:Y:S02]  /*0be0*/  SEL R51, R34, RZ, !P4 ;  /* 0x000000ff22337207 */ /* 0x000fe40006000000 */
[----:B------:R-:W-:Y:S02]  /*0bf0*/  SEL R45, R45, RZ, !P4 ;  /* 0x000000ff2d2d7207 */ /* 0x000fe40006000000 */
[----:B------:R-:W-:-:S02]  /*0c00*/  SEL R2, R2, RZ, P5 ;  /* 0x000000ff02027207 */ /* 0x000fc40002800000 */
[----:B------:R-:W-:Y:S01]  /*0c10*/  SEL R9, R9, RZ, P5 ;  /* 0x000000ff09097207 */ /* 0x000fe20002800000 */
[C---:B------:R-:W-:Y:S01]  /*0c20*/  IMAD.IADD R43, R32.reuse, 0x1, -R43 ;  /* 0x00000001202b7824 */ /* 0x040fe200078e0a2b */
[CC--:B------:R-:W-:Y:S01]  /*0c30*/  LEA.HI R4, R33.reuse, R18.reuse, RZ, 0x8 ;  /* 0x0000001221047211 */ /* 0x0c0fe200078f40ff */
[----:B------:R-:W-:Y:S01]  /*0c40*/  IMAD.IADD R32, R32, 0x1, -R19 ;  /* 0x0000000120207824 */ /* 0x000fe200078e0a13 */
[----:B------:R-:W-:Y:S01]  /*0c50*/  LEA.HI R19, R33, R18, RZ, 0x15 ;  /* 0x0000001221137211 */ /* 0x000fe200078fa8ff */
[----:B------:R-:W-:Y:S01]  /*0c60*/  IMAD.U32 R51, R51, 0x10000, RZ ;  /* 0x0001000033337824 */ /* 0x000fe200078e00ff */
[----:B------:R-:W-:Y:S01]  /*0c70*/  LOP3.LUT R33, R4, 0xffffff00, RZ, 0xc0, !PT ;  /* 0xffffff0004217812 */ /* 0x000fe200078ec0ff */
[----:B------:R-:W-:Y:S01]  /*0c80*/  IMAD.U32 R50, R45, 0x10000, RZ ;  /* 0x000100002d327824 */ /* 0x000fe200078e00ff */
[----:B------:R1:W5:Y:S01]  /*0c90*/  LDG.E.U16 R34, [R12.64+0x400] ;  /* 0x000400040c227981 */ /* 0x000362000c1e1500 */
[----:B------:R-:W-:Y:S02]  /*0ca0*/  IMAD.U32 R2, R2, 0x10000, RZ ;  /* 0x0001000002027824 */ /* 0x000fe400078e00ff */
[----:B------:R-:W-:Y:S01]  /*0cb0*/  IMAD.U32 R9, R9, 0x10000, RZ ;  /* 0x0001000009097824 */ /* 0x000fe200078e00ff */
[----:B------:R-:W-:Y:S01]  /*0cc0*/  IADD3 R4, P6, R47, R24, RZ ;  /* 0x000000182f047210 */ /* 0x000fe20007fde0ff */
[----:B------:R-:W-:Y:S01]  /*0cd0*/  FADD R51, RZ, -R51 ;  /* 0x80000033ff337221 */ /* 0x000fe20000000000 */
[----:B------:R-:W-:Y:S01]  /*0ce0*/  FADD R50, RZ, -R50 ;  /* 0x80000032ff327221 */ /* 0x000fe20000000000 */
[----:B------:R-:W-:-:S02]  /*0cf0*/  @P4 FSEL R50, R2, RZ, P5 ;  /* 0x000000ff02324208 */ /* 0x000fc40002800000 */
[----:B------:R-:W-:Y:S02]  /*0d00*/  @P4 FSEL R51, R9, RZ, P5 ;  /* 0x000000ff09334208 */ /* 0x000fe40002800000 */
[----:B------:R-:W-:Y:S02]  /*0d10*/  LEA.HI.X.SX32 R9, R47, R48, 0x1, P6 ;  /* 0x000000302f097211 */ /* 0x000fe400030f0eff */
[----:B------:R-:W-:-:S05]  /*0d20*/  IADD3 R2, P4, R31, R4, RZ ;  /* 0x000000041f027210 */ /* 0x000fca0007f9e0ff */
[----:B-1----:R-:W-:Y:S01]  /*0d30*/  IMAD.X R13, R10, 0x1, R9, P4 ;  /* 0x000000010a0d7824 */ /* 0x002fe200020e0609 */
[C---:B------:R-:W-:Y:S02]  /*0d40*/  LEA R12, P4, R2.reuse, c[0x0][0x160], 0x1 ;  /* 0x00005800020c7a11 */ /* 0x040fe400078808ff */
[C---:B------:R-:W-:Y:S02]  /*0d50*/  ISETP.GE.AND P5, PT, R47.reuse, 0x80, PT ;  /* 0x000000802f00780c */ /* 0x040fe40003fa6270 */
[----:B------:R-:W-:Y:S02]  /*0d60*/  LEA.HI.X R13, R2, c[0x0][0x164], R13, 0x1, P4 ;  /* 0x00005900020d7a11 */ /* 0x000fe400020f0c0d */
[----:B------:R-:W-:Y:S02]  /*0d70*/  ISETP.GT.AND P4, PT, R47, 0x7f, PT ;  /* 0x0000007f2f00780c */ /* 0x000fe40003f84270 */
[----:B------:R-:W-:Y:S01]  /*0d80*/  LOP3.LUT R19, R19, 0xffe00000, RZ, 0xc0, !PT ;  /* 0xffe0000013137812 */ /* 0x000fe200078ec0ff */
[----:B------:R-:W-:Y:S01]  /*0d90*/  IMAD.IADD R33, R18, 0x1, -R33 ;  /* 0x0000000112217824 */ /* 0x000fe200078e0a21 */
[----:B------:R-:W-:-:S03]  /*0da0*/  PRMT R2, RZ, 0x7610, R2 ;  /* 0x00007610ff027816 */ /* 0x000fc60000000002 */
[--C-:B------:R-:W-:Y:S01]  /*0db0*/  IMAD.IADD R18, R18, 0x1, -R19.reuse ;  /* 0x0000000112127824 */ /* 0x100fe200078e0a13 */
[----:B------:R-:W-:Y:S02]  /*0dc0*/  PRMT R19, RZ, 0x7610, R19 ;  /* 0x00007610ff137816 */ /* 0x000fe40000000013 */
[----:B------:R1:W5:Y:S04]  /*0dd0*/  @!P5 LDG.E.U16 R2, [R12.64+0x100] ;  /* 0x000100040c02d981 */ /* 0x000368000c1e1500 */
[----:B------:R1:W5:Y:S01]  /*0de0*/  @P4 LDG.E.U16 R19, [R12.64+-0x100] ;  /* 0xffff00040c134981 */ /* 0x000362000c1e1500 */
[-C--:B------:R-:W-:Y:S02]  /*0df0*/  IADD3 R52, P6, R43, R24.reuse, RZ ;  /* 0x000000182b347210 */ /* 0x080fe40007fde0ff */
[----:B------:R-:W-:-:S02]  /*0e00*/  IADD3 R29, R31, R24, R29 ;  /* 0x000000181f1d7210 */ /* 0x000fc40007ffe01d */
[----:B------:R-:W-:Y:S02]  /*0e10*/  IADD3 R25, R31, R24, R25 ;  /* 0x000000181f197210 */ /* 0x000fe40007ffe019 */
[----:B--2---:R-:W-:Y:S02]  /*0e20*/  SEL R44, R44, RZ, !P1 ;  /* 0x000000ff2c2c7207 */ /* 0x004fe40004800000 */
[----:B----4-:R-:W-:-:S05]  /*0e30*/  SEL R11, R11, RZ, !P1 ;  /* 0x000000ff0b0b7207 */ /* 0x010fca0004800000 */
[----:B------:R-:W-:Y:S02]  /*0e40*/  IMAD.U32 R46, R11, 0x10000, RZ ;  /* 0x000100000b2e7824 */ /* 0x000fe400078e00ff */
[----:B------:R-:W-:Y:S01]  /*0e50*/  IMAD.U32 R45, R44, 0x10000, RZ ;  /* 0x000100002c2d7824 */ /* 0x000fe200078e00ff */
[----:B---3--:R-:W-:Y:S02]  /*0e60*/  SEL R15, R15, RZ, !P0 ;  /* 0x000000ff0f0f7207 */ /* 0x008fe40004000000 */
[----:B-----5:R-:W-:-:S03]  /*0e70*/  SEL R11, R39, RZ, P3 ;  /* 0x000000ff270b7207 */ /* 0x020fc60001800000 */
[----:B------:R-:W-:Y:S01]  /*0e80*/  IMAD.U32 R44, R15, 0x10000, RZ ;  /* 0x000100000f2c7824 */ /* 0x000fe200078e00ff */
[----:B------:R-:W-:Y:S01]  /*0e90*/  SEL R38, R38, RZ, P2 ;  /* 0x000000ff26267207 */ /* 0x000fe20001000000 */
[----:B------:R-:W-:Y:S01]  /*0ea0*/  IMAD.U32 R11, R11, 0x10000, RZ ;  /* 0x000100000b0b7824 */ /* 0x000fe200078e00ff */
[----:B------:R-:W-:Y:S02]  /*0eb0*/  SEL R14, R14, RZ, !P0 ;  /* 0x000000ff0e0e7207 */ /* 0x000fe40004000000 */
[----:B------:R-:W-:Y:S01]  /*0ec0*/  SEL R41, R41, RZ, P2 ;  /* 0x000000ff29297207 */ /* 0x000fe20001000000 */
[----:B------:R-:W-:Y:S01]  /*0ed0*/  FADD R44, RZ, -R44 ;  /* 0x8000002cff2c7221 */ /* 0x000fe20000000000 */
[----:B------:R-:W-:Y:S01]  /*0ee0*/  @P0 FSEL R44, R11, RZ, P3 ;  /* 0x000000ff0b2c0208 */ /* 0x000fe20001800000 */
[----:B-1----:R-:W-:Y:S01]  /*0ef0*/  IMAD.U32 R12, R38, 0x10000, RZ ;  /* 0x00010000260c7824 */ /* 0x002fe200078e00ff */
[----:B------:R-:W-:Y:S01]  /*0f00*/  LEA.HI.X.SX32 R15, R43, R48, 0x1, P6 ;  /* 0x000000302b0f7211 */ /* 0x000fe200030f0eff */
[----:B------:R-:W-:Y:S01]  /*0f10*/  IMAD.U32 R14, R14, 0x10000, RZ ;  /* 0x000100000e0e7824 */ /* 0x000fe200078e00ff */
[----:B------:R-:W-:Y:S01]  /*0f20*/  IADD3 R11, P6, R31, R52, RZ ;  /* 0x000000341f0b7210 */ /* 0x000fe20007fde0ff */
[----:B------:R-:W-:Y:S01]  /*0f30*/  IMAD.U32 R41, R41, 0x10000, RZ ;  /* 0x0001000029297824 */ /* 0x000fe200078e00ff */
[----:B0-----:R-:W-:Y:S01]  /*0f40*/  SEL R17, R5, RZ, P3 ;  /* 0x000000ff05117207 */ /* 0x001fe20001800000 */
[----:B------:R-:W-:Y:S01]  /*0f50*/  FADD R46, RZ, -R46 ;  /* 0x8000002eff2e7221 */ /* 0x000fe20000000000 */
[----:B------:R-:W-:Y:S01]  /*0f60*/  FADD R5, RZ, -R14 ;  /* 0x8000000eff057221 */ /* 0x000fe20000000000 */
[----:B------:R-:W-:Y:S01]  /*0f70*/  FADD R45, RZ, -R45 ;  /* 0x8000002dff2d7221 */ /* 0x000fe20000000000 */
[----:B------:R-:W-:Y:S01]  /*0f80*/  @P1 FSEL R46, R12, RZ, P2 ;  /* 0x000000ff0c2e1208 */ /* 0x000fe20001000000 */
[----:B------:R-:W-:Y:S01]  /*0f90*/  IMAD.X R38, R10, 0x1, R15, P6 ;  /* 0x000000010a267824 */ /* 0x000fe200030e060f */
[----:B------:R-:W-:Y:S01]  /*0fa0*/  @P1 FSEL R45, R41, RZ, P2 ;  /* 0x000000ff292d1208 */ /* 0x000fe20001000000 */
[----:B------:R-:W-:Y:S01]  /*0fb0*/  IMAD.U32 R14, R17, 0x10000, RZ ;  /* 0x00010000110e7824 */ /* 0x000fe200078e00ff */
[----:B------:R-:W-:-:S02]  /*0fc0*/  LEA R12, P6, R11, c[0x0][0x160], 0x1 ;  /* 0x000058000b0c7a11 */ /* 0x000fc400078c08ff */
[C---:B------:R-:W-:Y:S02]  /*0fd0*/  ISETP.GE.AND P2, PT, R43.reuse, 0x80, PT ;  /* 0x000000802b00780c */ /* 0x040fe40003f46270 */
[----:B------:R-:W-:Y:S02]  /*0fe0*/  ISETP.GT.AND P1, PT, R43, 0x7f, PT ;  /* 0x0000007f2b00780c */ /* 0x000fe40003f24270 */
[----:B------:R-:W-:Y:S02]  /*0ff0*/  LEA.HI.X R13, R11, c[0x0][0x164], R38, 0x1, P6 ;  /* 0x000059000b0d7a11 */ /* 0x000fe400030f0c26 */
[----:B------:R-:W-:Y:S02]  /*1000*/  @P0 FSEL R5, R14, RZ, P3 ;  /* 0x000000ff0e050208 */ /* 0x000fe40001800000 */
[----:B------:R-:W-:Y:S02]  /*1010*/  LEA R38, P0, R4, c[0x0][0x160], 0x1 ;  /* 0x0000580004267a11 */ /* 0x000fe400078008ff */
[----:B------:R-:W-:-:S02]  /*1020*/  PRMT R41, RZ, 0x7610, R41 ;  /* 0x00007610ff297816 */ /* 0x000fc40000000029 */
[----:B------:R-:W-:Y:S02]  /*1030*/  PRMT R11, RZ, 0x7610, R11 ;  /* 0x00007610ff0b7816 */ /* 0x000fe4000000000b */
[----:B------:R-:W-:Y:S02]  /*1040*/  LEA.HI.X R39, R4, c[0x0][0x164], R9, 0x1, P0 ;  /* 0x0000590004277a11 */ /* 0x000fe400000f0c09 */
[C---:B------:R-:W-:Y:S01]  /*1050*/  LEA R14, P0, R52.reuse, c[0x0][0x160], 0x1 ;  /* 0x00005800340e7a11 */ /* 0x040fe200078008ff */
[----:B------:R0:W2:Y:S01]  /*1060*/  @!P2 LDG.E.U16 R41, [R12.64+0x100] ;  /* 0x000100040c29a981 */ /* 0x0000a2000c1e1500 */
[C---:B------:R-:W-:Y:S02]  /*1070*/  IADD3 R4, P6, R33.reuse, R24, RZ ;  /* 0x0000001821047210 */ /* 0x040fe40007fde0ff */
[----:B------:R-:W-:Y:S01]  /*1080*/  LEA.HI.X R15, R52, c[0x0][0x164], R15, 0x1, P0 ;  /* 0x00005900340f7a11 */ /* 0x000fe200000f0c0f */
[----:B------:R0:W3:Y:S01]  /*1090*/  @P1 LDG.E.U16 R11, [R12.64+-0x100] ;  /* 0xffff00040c0b1981 */ /* 0x0000e2000c1e1500 */
[----:B------:R-:W-:-:S02]  /*10a0*/  ISETP.GE.AND P3, PT, R33, 0x80, PT ;  /* 0x000000802100780c */ /* 0x000fc40003f66270 */
[C---:B------:R-:W-:Y:S02]  /*10b0*/  ISETP.GT.AND P0, PT, R33.reuse, 0x7f, PT ;  /* 0x0000007f2100780c */ /* 0x040fe40003f04270 */
[----:B------:R-:W-:Y:S02]  /*10c0*/  LEA.HI.X.SX32 R9, R33, R48, 0x1, P6 ;  /* 0x0000003021097211 */ /* 0x000fe400030f0eff */
[CC--:B------:R-:W-:Y:S02]  /*10d0*/  IADD3 R17, R31.reuse, R24.reuse, R36 ;  /* 0x000000181f117210 */ /* 0x0c0fe40007ffe024 */
[CC--:B------:R-:W-:Y:S02]  /*10e0*/  IADD3 R36, R31.reuse, R24.reuse, R47 ;  /* 0x000000181f247210 */ /* 0x0c0fe40007ffe02f */
[CC--:B0-----:R-:W-:Y:S01]  /*10f0*/  IADD3 R12, R31.reuse, R24.reuse, R28 ;  /* 0x000000181f0c7210 */ /* 0x0c1fe20007ffe01c */
[----:B------:R0:W4:Y:S01]  /*1100*/  LDG.E.U16 R47, [R20.64+0x400] ;  /* 0x00040004142f7981 */ /* 0x000122000c1e1500 */
[----:B------:R-:W-:-:S02]  /*1110*/  IADD3 R13, R31, R24, R40 ;  /* 0x000000181f0d7210 */ /* 0x000fc40007ffe028 */
[CC--:B------:R-:W-:Y:S01]  /*1120*/  IADD3 R28, R31.reuse, R24.reuse, R43 ;  /* 0x000000181f1c7210 */ /* 0x0c0fe20007ffe02b */
[----:B------:R1:W5:Y:S01]  /*1130*/  LDG.E.U16 R40, [R26.64+0x400] ;  /* 0x000400041a287981 */ /* 0x000362000c1e1500 */
[C---:B------:R-:W-:Y:S02]  /*1140*/  IADD3 R33, R31.reuse, R24, R33 ;  /* 0x000000181f217210 */ /* 0x040fe40007ffe021 */
[----:B------:R-:W-:Y:S01]  /*1150*/  IADD3 R31, P6, R31, R4, RZ ;  /* 0x000000041f1f7210 */ /* 0x000fe20007fde0ff */
[----:B------:R1:W2:Y:S01]  /*1160*/  LDG.E.U16 R43, [R22.64+0x400] ;  /* 0x00040004162b7981 */ /* 0x0002a2000c1e1500 */
[----:B------:R-:W-:-:S03]  /*1170*/  PRMT R48, RZ, 0x7610, R48 ;  /* 0x00007610ff307816 */ /* 0x000fc60000000030 */
[----:B------:R-:W-:Y:S01]  /*1180*/  IMAD.X R10, R10, 0x1, R9, P6 ;  /* 0x000000010a0a7824 */ /* 0x000fe200030e0609 */
[----:B0-----:R-:W-:Y:S01]  /*1190*/  PRMT R21, RZ, 0x7610, R21 ;  /* 0x00007610ff157816 */ /* 0x001fe20000000015 */
[----:B------:R0:W2:Y:S01]  /*11a0*/  LDG.E.U16 R24, [R38.64+0x400] ;  /* 0x0004000426187981 */ /* 0x0000a2000c1e1500 */
[----:B-1----:R-:W-:-:S03]  /*11b0*/  LEA R22, P6, R31, c[0x0][0x160], 0x1 ;  /* 0x000058001f167a11 */ /* 0x002fc600078c08ff */
[----:B------:R0:W2:Y:S01]  /*11c0*/  @!P5 LDG.E.U16 R48, [R38.64+0x500] ;  /* 0x000500042630d981 */ /* 0x0000a2000c1e1500 */
[--C-:B------:R-:W-:Y:S02]  /*11d0*/  LEA.HI.X R23, R31, c[0x0][0x164], R10.reuse, 0x1, P6 ;  /* 0x000059001f177a11 */ /* 0x100fe400030f0c0a */
[----:B------:R-:W-:-:S03]  /*11e0*/  PRMT R10, RZ, 0x7610, R10 ;  /* 0x00007610ff0a7816 */ /* 0x000fc6000000000a */
[----:B------:R1:W4:Y:S04]  /*11f0*/  @!P3 LDG.E.U16 R21, [R22.64+0x100] ;  /* 0x000100041615b981 */ /* 0x000328000c1e1500 */
[----:B------:R1:W4:Y:S01]  /*1200*/  @P0 LDG.E.U16 R10, [R22.64+-0x100] ;  /* 0xffff0004160a0981 */ /* 0x000322000c1e1500 */
[----:B------:R-:W-:Y:S02]  /*1210*/  PRMT R31, RZ, 0x7610, R31 ;  /* 0x00007610ff1f7816 */ /* 0x000fe4000000001f */
[----:B------:R-:W-:Y:S02]  /*1220*/  SEL R20, R2, RZ, !P5 ;  /* 0x000000ff02147207 */ /* 0x000fe40006800000 */
[----:B------:R-:W-:Y:S02]  /*1230*/  LEA R26, P6, R4, c[0x0][0x160], 0x1 ;  /* 0x00005800041a7a11 */ /* 0x000fe400078c08ff */
[----:B------:R0:W4:Y:S01]  /*1240*/  @!P2 LDG.E.U16 R31, [R14.64+0x500] ;  /* 0x000500040e1fa981 */ /* 0x000122000c1e1500 */
[----:B-1----:R-:W-:-:S06]  /*1250*/  PRMT R22, RZ, 0x7610, R22 ;  /* 0x00007610ff167816 */ /* 0x002fcc0000000016 */
[----:B------:R0:W5:Y:S01]  /*1260*/  @P4 LDG.E.U16 R22, [R38.64+0x300] ;  /* 0x0003000426164981 */ /* 0x000162000c1e1500 */
[----:B------:R-:W-:Y:S02]  /*1270*/  SEL R52, R19, RZ, P4 ;  /* 0x000000ff13347207 */ /* 0x000fe40002000000 */
[----:B0-----:R-:W-:Y:S01]  /*1280*/  PRMT R39, RZ, 0x7610, R39 ;  /* 0x00007610ff277816 */ /* 0x001fe20000000027 */
[----:B------:R-:W-:-:S05]  /*1290*/  IMAD.MOV.U32 R23, RZ, RZ, 0x2 ;  /* 0x00000002ff177424 */ /* 0x000fca00078e00ff */
[----:B------:R0:W5:Y:S01]  /*12a0*/  @P1 LDG.E.U16 R39, [R14.64+0x300] ;  /* 0x000300040e271981 */ /* 0x000162000c1e1500 */
[----:B------:R-:W-:Y:S01]  /*12b0*/  IMAD.U32 R19, R20, 0x10000, RZ ;  /* 0x0001000014137824 */ /* 0x000fe200078e00ff */
[----:B------:R-:W-:Y:S01]  /*12c0*/  LEA.HI.X R27, R4, c[0x0][0x164], R9, 0x1, P6 ;  /* 0x00005900041b7a11 */ /* 0x000fe200030f0c09 */
[----:B------:R-:W-:Y:S01]  /*12d0*/  IMAD.U32 R52, R52, 0x10000, RZ ;  /* 0x0001000034347824 */ /* 0x000fe200078e00ff */
[----:B------:R0:W5:Y:S01]  /*12e0*/  LDG.E.U16 R9, [R14.64+0x400] ;  /* 0x000400040e097981 */ /* 0x000162000c1e1500 */
[----:B------:R-:W-:Y:S01]  /*12f0*/  FADD R38, RZ, -R19 ;  /* 0x80000013ff267221 */ /* 0x000fe20000000000 */
[----:B------:R-:W-:Y:S01]  /*1300*/  IMAD.MOV.U32 R19, RZ, RZ, 0x2 ;  /* 0x00000002ff137424 */ /* 0x000fe200078e00ff */
[----:B------:R-:W-:Y:S01]  /*1310*/  PRMT R4, RZ, 0x7610, R4 ;  /* 0x00007610ff047816 */ /* 0x000fe20000000004 */
[----:B------:R1:W5:Y:S01]  /*1320*/  LDG.E.U16 R20, [R26.64+0x400] ;  /* 0x000400041a147981 */ /* 0x000362000c1e1500 */
[----:B------:R-:W-:Y:S01]  /*1330*/  PRMT R2, RZ, 0x7610, R2 ;  /* 0x00007610ff027816 */ /* 0x000fe20000000002 */
[----:B0-----:R-:W-:Y:S01]  /*1340*/  IMAD.WIDE R14, R49, R23, c[0x0][0x168] ;  /* 0x00005a00310e7625 */ /* 0x001fe200078e0217 */
[----:B------:R-:W-:-:S02]  /*1350*/  @P5 FSEL R38, R52, RZ, P4 ;  /* 0x000000ff34265208 */ /* 0x000fc40002000000 */
[----:B------:R1:W5:Y:S04]  /*1360*/  @!P3 LDG.E.U16 R4, [R26.64+0x500] ;  /* 0x000500041a04b981 */ /* 0x000368000c1e1500 */
[----:B------:R0:W5:Y:S04]  /*1370*/  LDG.E.EL.U16 R52, [R14.64] ;  /* 0x000000040e347981 */ /* 0x000168000c2e1500 */
[----:B------:R1:W5:Y:S01]  /*1380*/  @P0 LDG.E.U16 R2, [R26.64+0x300] ;  /* 0x000300041a020981 */ /* 0x000362000c1e1500 */
[----:B0-----:R-:W-:-:S04]  /*1390*/  IMAD.WIDE R14, R49, R19, c[0x0][0x170] ;  /* 0x00005c00310e7625 */ /* 0x001fc800078e0213 */
[----:B-1----:R-:W-:Y:S01]  /*13a0*/  IMAD.WIDE R26, R13, R23, c[0x0][0x160] ;  /* 0x000058000d1a7625 */ /* 0x002fe200078e0217 */
[----:B------:R4:W5:Y:S04]  /*13b0*/  LDG.E.EL.U16 R49, [R14.64] ;  /* 0x000000040e317981 */ /* 0x000968000c2e1500 */
[----:B------:R2:W5:Y:S01]  /*13c0*/  LDG.E.U16 R13, [R26.64] ;  /* 0x000000041a0d7981 */ /* 0x000562000c1e1500 */
[----:B------:R-:W-:Y:S02]  /*13d0*/  LOP3.LUT R7, R7, 0xffe00000, RZ, 0xc0, !PT ;  /* 0xffe0000007077812 */ /* 0x000fe400078ec0ff */
[----:B--2---:R-:W-:Y:S02]  /*13e0*/  SEL R26, R48, RZ, !P5 ;  /* 0x000000ff301a7207 */ /* 0x004fe40006800000 */
[----:B------:R-:W-:-:S03]  /*13f0*/  SEL R48, R41, RZ, !P2 ;  /* 0x000000ff29307207 */ /* 0x000fc60005000000 */
[----:B------:R-:W-:Y:S01]  /*1400*/  IMAD.U32 R41, R26, 0x10000, RZ ;  /* 0x000100001a297824 */ /* 0x000fe200078e00ff */
[----:B---3--:R-:W-:-:S05]  /*1410*/  SEL R26, R11, RZ, P1 ;  /* 0x000000ff0b1a7207 */ /* 0x008fca0000800000 */
[----:B------:R-:W-:Y:S01]  /*1420*/  IMAD.U32 R26, R26, 0x10000, RZ ;  /* 0x000100001a1a7824 */ /* 0x000fe200078e00ff */
[----:B----4-:R-:W-:Y:S02]  /*1430*/  SEL R15, R31, RZ, !P2 ;  /* 0x000000ff1f0f7207 */ /* 0x010fe40005000000 */
[----:B-----5:R-:W-:Y:S01]  /*1440*/  SEL R27, R22, RZ, P4 ;  /* 0x000000ff161b7207 */ /* 0x020fe20002000000 */
[----:B------:R-:W-:-:S04]  /*1450*/  IMAD.U32 R22, R48, 0x10000, RZ ;  /* 0x0001000030167824 */ /* 0x000fc800078e00ff */
[----:B------:R-:W-:Y:S01]  /*1460*/  FADD R22, RZ, -R22 ;  /* 0x80000016ff167221 */ /* 0x000fe20000000000 */
[----:B------:R-:W-:Y:S01]  /*1470*/  @P2 FSEL R22, R26, RZ, P1 ;  /* 0x000000ff1a162208 */ /* 0x000fe20000800000 */
[----:B------:R-:W-:Y:S01]  /*1480*/  IMAD.U32 R15, R15, 0x10000, RZ ;  /* 0x000100000f0f7824 */ /* 0x000fe200078e00ff */
[----:B------:R-:W-:Y:S02]  /*1490*/  SEL R21, R21, RZ, !P3 ;  /* 0x000000ff15157207 */ /* 0x000fe40005800000 */
[----:B------:R-:W-:Y:S02]  /*14a0*/  SEL R26, R39, RZ, P1 ;  /* 0x000000ff271a7207 */ /* 0x000fe40000800000 */
[----:B------:R-:W-:-:S03]  /*14b0*/  SEL R14, R10, RZ, P0 ;  /* 0x000000ff0a0e7207 */ /* 0x000fc60000000000 */
[----:B------:R-:W-:Y:S01]  /*14c0*/  IMAD.U32 R26, R26, 0x10000, RZ ;  /* 0x000100001a1a7824 */ /* 0x000fe200078e00ff */
[----:B------:R-:W-:Y:S01]  /*14d0*/  FADD R10, RZ, -R15 ;  /* 0x8000000fff0a7221 */ /* 0x000fe20000000000 */
[----:B------:R-:W-:-:S03]  /*14e0*/  IMAD.U32 R48, R27, 0x10000, RZ ;  /* 0x000100001b307824 */ /* 0x000fc600078e00ff */
[----:B------:R-:W-:Y:S01]  /*14f0*/  @P2 FSEL R10, R26, RZ, P1 ;  /* 0x000000ff1a0a2208 */ /* 0x000fe20000800000 */
[----:B------:R-:W-:-:S04]  /*1500*/  IMAD.WIDE R26, R30, R23, c[0x0][0x168] ;  /* 0x00005a001e1a7625 */ /* 0x000fc800078e0217 */
[----:B------:R-:W-:Y:S01]  /*1510*/  IMAD.WIDE R30, R30, R19, c[0x0][0x170] ;  /* 0x00005c001e1e7625 */ /* 0x000fe200078e0213 */
[----:B------:R-:W-:-:S03]  /*1520*/  FADD R11, RZ, -R41 ;  /* 0x80000029ff0b7221 */ /* 0x000fc60000000000 */
[----:B------:R-:W-:Y:S02]  /*1530*/  IMAD.U32 R21, R21, 0x10000, RZ ;  /* 0x0001000015157824 */ /* 0x000fe400078e00ff */
[----:B------:R-:W-:Y:S01]  /*1540*/  IMAD.U32 R14, R14, 0x10000, RZ ;  /* 0x000100000e0e7824 */ /* 0x000fe200078e00ff */
[----:B------:R-:W-:Y:S01]  /*1550*/  @P5 FSEL R11, R48, RZ, P4 ;  /* 0x000000ff300b5208 */ /* 0x000fe20002000000 */
[----:B------:R-:W-:Y:S01]  /*1560*/  FADD R21, RZ, -R21 ;  /* 0x80000015ff157221 */ /* 0x000fe20000000000 */
[----:B------:R0:W2:Y:S02]  /*1570*/  LDG.E.EL.U16 R15, [R30.64] ;  /* 0x000000041e0f7981 */ /* 0x0000a4000c2e1500 */
[----:B------:R-:W-:Y:S02]  /*1580*/  @P3 FSEL R21, R14, RZ, P0 ;  /* 0x000000ff0e153208 */ /* 0x000fe40000000000 */
[----:B------:R1:W3:Y:S01]  /*1590*/  LDG.E.EL.U16 R14, [R26.64] ;  /* 0x000000041a0e7981 */ /* 0x0002e2000c2e1500 */
[----:B------:R-:W-:-:S02]  /*15a0*/  IMAD.U32 R52, R52, 0x10000, RZ ;  /* 0x0001000034347824 */ /* 0x000fc400078e00ff */
[----:B0-----:R-:W-:-:S04]  /*15b0*/  IMAD.WIDE R30, R0, R23, c[0x0][0x168] ;  /* 0x00005a00001e7625 */ /* 0x001fc800078e0217 */
[----:B------:R-:W-:Y:S02]  /*15c0*/  IMAD.U32 R48, R49, 0x10000, RZ ;  /* 0x0001000031307824 */ /* 0x000fe400078e00ff */
[----:B-1----:R-:W-:Y:S02]  /*15d0*/  IMAD.WIDE R26, R42, R23, c[0x0][0x168] ;  /* 0x00005a002a1a7625 */ /* 0x002fe400078e0217 */
[----:B------:R-:W-:Y:S02]  /*15e0*/  FMUL R39, R3, R48 ;  /* 0x0000003003277220 */ /* 0x000fe40000400000 */
[----:B------:R-:W-:Y:S01]  /*15f0*/  IMAD.U32 R13, R13, 0x10000, RZ ;  /* 0x000100000d0d7824 */ /* 0x000fe200078e00ff */
[----:B------:R0:W4:Y:S01]  /*1600*/  LDG.E.EL.U16 R3, [R30.64] ;  /* 0x000000041e037981 */ /* 0x000122000c2e1500 */
[----:B------:R-:W-:Y:S01]  /*1610*/  FMUL R53, R48, R53 ;  /* 0x0000003530357220 */ /* 0x000fe20000400000 */
[----:B------:R-:W-:Y:S01]  /*1620*/  IMAD.WIDE R48, R0, R19, c[0x0][0x170] ;  /* 0x00005c0000307625 */ /* 0x000fe200078e0213 */
[----:B------:R-:W-:-:S03]  /*1630*/  FFMA R0, R13, R52, R39 ;  /* 0x000000340d007223 */ /* 0x000fc60000000027 */
[----:B------:R-:W-:Y:S02]  /*1640*/  IMAD.IADD R39, R8, 0x1, -R7 ;  /* 0x0000000108277824 */ /* 0x000fe400078e0a07 */
[----:B------:R1:W5:Y:S01]  /*1650*/  LDG.E.EL.U16 R48, [R48.64] ;  /* 0x0000000430307981 */ /* 0x000362000c2e1500 */
[----:B0-----:R-:W-:-:S03]  /*1660*/  IMAD.WIDE R30, R42, R19, c[0x0][0x170] ;  /* 0x00005c002a1e7625 */ /* 0x001fc600078e0213 */
[----:B------:R0:W5:Y:S04]  /*1670*/  LDG.E.EL.U16 R42, [R26.64] ;  /* 0x000000041a2a7981 */ /* 0x000168000c2e1500 */
[----:B------:R1:W5:Y:S01]  /*1680*/  LDG.E.EL.U16 R13, [R30.64] ;  /* 0x000000041e0d7981 */ /* 0x000362000c2e1500 */
[----:B0-----:R-:W-:-:S04]  /*1690*/  IMAD.WIDE R26, R35, R23, c[0x0][0x168] ;  /* 0x00005a00231a7625 */ /* 0x001fc800078e0217 */
[----:B-1----:R-:W-:Y:S01]  /*16a0*/  IMAD.WIDE R30, R35, R19, c[0x0][0x170] ;  /* 0x00005c00231e7625 */ /* 0x002fe200078e0213 */
[----:B------:R0:W5:Y:S03]  /*16b0*/  LDG.E.EL.U16 R7, [R26.64] ;  /* 0x000000041a077981 */ /* 0x000166000c2e1500 */
[-C--:B0-----:R-:W-:Y:S02]  /*16c0*/  IMAD.WIDE R26, R39, R23.reuse, c[0x0][0x168] ;  /* 0x00005a00271a7625 */ /* 0x081fe400078e0217 */
[----:B------:R0:W5:Y:S04]  /*16d0*/  LDG.E.EL.U16 R39, [R30.64] ;  /* 0x000000041e277981 */ /* 0x000168000c2e1500 */
[----:B------:R1:W5:Y:S01]  /*16e0*/  LDG.E.EL.U16 R35, [R26.64] ;  /* 0x000000041a237981 */ /* 0x000362000c2e1500 */
[----:B0-----:R-:W-:Y:S01]  /*16f0*/  IMAD.WIDE R30, R29, R23, c[0x0][0x160] ;  /* 0x000058001d1e7625 */ /* 0x001fe200078e0217 */
[----:B------:R-:W-:-:S03]  /*1700*/  SHF.R.S32.HI R29, RZ, 0x1f, R8 ;  /* 0x0000001fff1d7819 */ /* 0x000fc60000011408 */
[-C--:B-1----:R-:W-:Y:S01]  /*1710*/  IMAD.WIDE R26, R25, R23.reuse, c[0x0][0x160] ;  /* 0x00005800191a7625 */ /* 0x082fe200078e0217 */
[----:B------:R-:W-:Y:S01]  /*1720*/  LEA.HI R29, R29, R8, RZ, 0x15 ;  /* 0x000000081d1d7211 */ /* 0x000fe200078fa8ff */
[----:B------:R0:W5:Y:S04]  /*1730*/  LDG.E.U16 R25, [R30.64] ;  /* 0x000000041e197981 */ /* 0x000168000c1e1500 */
[----:B------:R1:W5:Y:S01]  /*1740*/  LDG.E.U16 R49, [R26.64] ;  /* 0x000000041a317981 */ /* 0x000362000c1e1500 */
[----:B------:R-:W-:Y:S01]  /*1750*/  LOP3.LUT R29, R29, 0xffe00000, RZ, 0xc0, !PT ;  /* 0xffe000001d1d7812 */ /* 0x000fe200078ec0ff */
[----:B0-----:R-:W-:-:S04]  /*1760*/  IMAD.WIDE R30, R17, R23, c[0x0][0x160] ;  /* 0x00005800111e7625 */ /* 0x001fc800078e0217 */
[-C--:B-1----:R-:W-:Y:S02]  /*1770*/  IMAD.WIDE R26, R12, R23.reuse, c[0x0][0x160] ;  /* 0x000058000c1a7625 */ /* 0x082fe400078e0217 */
[----:B------:R0:W5:Y:S04]  /*1780*/  LDG.E.U16 R12, [R30.64] ;  /* 0x000000041e0c7981 */ /* 0x000168000c1e1500 */
[----:B------:R1:W5:Y:S01]  /*1790*/  LDG.E.U16 R41, [R26.64] ;  /* 0x000000041a297981 */ /* 0x000362000c1e1500 */
[----:B0-----:R-:W-:-:S04]  /*17a0*/  IMAD.WIDE R30, R36, R23, c[0x0][0x160] ;  /* 0x00005800241e7625 */ /* 0x001fc800078e0217 */
[----:B-1----:R-:W-:Y:S01]  /*17b0*/  IMAD.IADD R26, R8, 0x1, -R29 ;  /* 0x00000001081a7824 */ /* 0x002fe200078e0a1d */
[----:B------:R0:W5:Y:S01]  /*17c0*/  LDG.E.U16 R36, [R30.64] ;  /* 0x000000041e247981 */ /* 0x000162000c1e1500 */
[----:B------:R-:W-:-:S04]  /*17d0*/  IMAD.WIDE R28, R28, R23, c[0x0][0x160] ;  /* 0x000058001c1c7625 */ /* 0x000fc800078e0217 */
[----:B------:R-:W-:Y:S01]  /*17e0*/  IMAD.WIDE R26, R26, R19, c[0x0][0x170] ;  /* 0x00005c001a1a7625 */ /* 0x000fe200078e0213 */
[----:B------:R1:W5:Y:S03]  /*17f0*/  LDG.E.U16 R17, [R28.64] ;  /* 0x000000041c117981 */ /* 0x000366000c1e1500 */
[-C--:B0-----:R-:W-:Y:S02]  /*1800*/  IMAD.WIDE R30, R32, R23.reuse, c[0x0][0x168] ;  /* 0x00005a00201e7625 */ /* 0x081fe400078e0217 */
[----:B------:R0:W5:Y:S02]  /*1810*/  LDG.E.EL.U16 R26, [R26.64] ;  /* 0x000000041a1a7981 */ /* 0x000164000c2e1500 */
[----:B-1----:R-:W-:-:S04]  /*1820*/  IMAD.WIDE R28, R33, R23, c[0x0][0x160] ;  /* 0x00005800211c7625 */ /* 0x002fc800078e0217 */
[----:B------:R-:W-:Y:S01]  /*1830*/  IMAD.WIDE R32, R32, R19, c[0x0][0x170] ;  /* 0x00005c0020207625 */ /* 0x000fe200078e0213 */
[----:B0-----:R0:W5:Y:S04]  /*1840*/  LDG.E.EL.U16 R27, [R30.64] ;  /* 0x000000041e1b7981 */ /* 0x001168000c2e1500 */
[----:B------:R-:W5:Y:S04]  /*1850*/  LDG.E.U16 R28, [R28.64] ;  /* 0x000000041c1c7981 */ /* 0x000f68000c1e1500 */
[----:B------:R-:W5:Y:S01]  /*1860*/  LDG.E.EL.U16 R32, [R32.64] ;  /* 0x0000000420207981 */ /* 0x000f62000c2e1500 */
[----:B0-----:R-:W-:-:S04]  /*1870*/  IMAD.WIDE R30, R18, R23, c[0x0][0x168] ;  /* 0x00005a00121e7625 */ /* 0x001fc800078e0217 */
[----:B------:R-:W-:Y:S01]  /*1880*/  IMAD.WIDE R18, R18, R19, c[0x0][0x170] ;  /* 0x00005c0012127625 */ /* 0x000fe200078e0213 */
[----:B------:R-:W5:Y:S05]  /*1890*/  LDG.E.EL.U16 R23, [R30.64] ;  /* 0x000000041e177981 */ /* 0x000f6a000c2e1500 */
[----:B------:R0:W5:Y:S01]  /*18a0*/  LDG.E.EL.U16 R18, [R18.64] ;  /* 0x0000000412127981 */ /* 0x000162000c2e1500 */
[----:B------:R-:W-:Y:S01]  /*18b0*/  IMAD.U32 R16, R16, 0x10000, RZ ;  /* 0x0001000010107824 */ /* 0x000fe200078e00ff */
[----:B------:R-:W-:-:S03]  /*18c0*/  SEL R4, R4, RZ, !P3 ;  /* 0x000000ff04047207 */ /* 0x000fc60005800000 */
[----:B------:R-:W-:Y:S01]  /*18d0*/  FFMA R53, R52, R16, R53 ;  /* 0x0000001034357223 */ /* 0x000fe20000000035 */
[----:B------:R-:W-:Y:S01]  /*18e0*/  SEL R16, R2, RZ, P0 ;  /* 0x000000ff02107207 */ /* 0x000fe20000000000 */
[----:B------:R-:W-:-:S04]  /*18f0*/  IMAD.U32 R4, R4, 0x10000, RZ ;  /* 0x0001000004047824 */ /* 0x000fc800078e00ff */
[----:B------:R-:W-:Y:S01]  /*1900*/  IMAD.U32 R16, R16, 0x10000, RZ ;  /* 0x0001000010107824 */ /* 0x000fe200078e00ff */
[----:B------:R-:W-:-:S04]  /*1910*/  FADD R2, RZ, -R4 ;  /* 0x80000004ff027221 */ /* 0x000fc80000000000 */
[----:B------:R-:W-:Y:S01]  /*1920*/  @P3 FSEL R2, R16, RZ, P0 ;  /* 0x000000ff10023208 */ /* 0x000fe20000000000 */
[----:B------:R-:W-:Y:S02]  /*1930*/  IMAD.U32 R16, R47, 0x10000, RZ ;  /* 0x000100002f107824 */ /* 0x000fe400078e00ff */
[----:B------:R-:W-:Y:S02]  /*1940*/  IMAD.U32 R24, R24, 0x10000, RZ ;  /* 0x0001000018187824 */ /* 0x000fe400078e00ff */
[----:B------:R-:W-:Y:S02]  /*1950*/  IMAD.U32 R34, R34, 0x10000, RZ ;  /* 0x0001000022227824 */ /* 0x000fe400078e00ff */
[----:B------:R-:W-:Y:S02]  /*1960*/  IMAD.U32 R9, R9, 0x10000, RZ ;  /* 0x0001000009097824 */ /* 0x000fe400078e00ff */
[----:B------:R-:W-:Y:S02]  /*1970*/  IMAD.U32 R20, R20, 0x10000, RZ ;  /* 0x0001000014147824 */ /* 0x000fe400078e00ff */
[----:B--2---:R-:W-:-:S04]  /*1980*/  IMAD.U32 R15, R15, 0x10000, RZ ;  /* 0x000100000f0f7824 */ /* 0x004fc800078e00ff */
[----:B------:R-:W-:Y:S01]  /*1990*/  FMUL R51, R15, R51 ;  /* 0x000000330f337220 */ /* 0x000fe20000400000 */
[----:B0-----:R-:W-:Y:S01]  /*19a0*/  FMUL R19, R50, R15 ;  /* 0x0000000f32137220 */ /* 0x001fe20000400000 */
[----:B---3--:R-:W-:Y:S02]  /*19b0*/  IMAD.U32 R14, R14, 0x10000, RZ ;  /* 0x000100000e0e7824 */ /* 0x008fe400078e00ff */
[----:B----4-:R-:W-:Y:S02]  /*19c0*/  IMAD.U32 R15, R3, 0x10000, RZ ;  /* 0x00010000030f7824 */ /* 0x010fe400078e00ff */
[----:B------:R-:W-:Y:S02]  /*19d0*/  IMAD.U32 R3, R43, 0x10000, RZ ;  /* 0x000100002b037824 */ /* 0x000fe400078e00ff */
[----:B-----5:R-:W-:Y:S02]  /*19e0*/  IMAD.U32 R48, R48, 0x10000, RZ ;  /* 0x0001000030307824 */ /* 0x020fe400078e00ff */
[----:B------:R-:W-:-:S02]  /*19f0*/  FFMA R3, R14, R3, R51 ;  /* 0x000000030e037223 */ /* 0x000fc40000000033 */
[----:B------:R-:W-:Y:S01]  /*1a00*/  FMUL R46, R48, R46 ;  /* 0x0000002e302e7220 */ /* 0x000fe20000400000 */
[----:B------:R-:W-:Y:S01]  /*1a10*/  FMUL R45, R45, R48 ;  /* 0x000000302d2d7220 */ /* 0x000fe20000400000 */
[----:B------:R-:W-:Y:S02]  /*1a20*/  IMAD.U32 R13, R13, 0x10000, RZ ;  /* 0x000100000d0d7824 */ /* 0x000fe400078e00ff */
[----:B------:R-:W-:Y:S02]  /*1a30*/  IMAD.U32 R42, R42, 0x10000, RZ ;  /* 0x000100002a2a7824 */ /* 0x000fe400078e00ff */
[----:B------:R-:W-:Y:S01]  /*1a40*/  FMUL R44, R44, R13 ;  /* 0x0000000d2c2c7220 */ /* 0x000fe20000400000 */
[----:B------:R-:W-:Y:S02]  /*1a50*/  IMAD.U32 R7, R7, 0x10000, RZ ;  /* 0x0001000007077824 */ /* 0x000fe400078e00ff */
[----:B------:R-:W-:Y:S02]  /*1a60*/  IMAD.U32 R39, R39, 0x10000, RZ ;  /* 0x0001000027277824 */ /* 0x000fe400078e00ff */
[----:B------:R-:W-:-:S02]  /*1a70*/  IMAD.U32 R35, R35, 0x10000, RZ ;  /* 0x0001000023237824 */ /* 0x000fc400078e00ff */
[----:B------:R-:W-:-:S04]  /*1a80*/  IMAD.U32 R4, R49, 0x10000, RZ ;  /* 0x0001000031047824 */ /* 0x000fc800078e00ff */
[----:B------:R-:W-:Y:S01]  /*1a90*/  FFMA R4, R4, R14, R19 ;  /* 0x0000000e04047223 */ /* 0x000fe20000000013 */
[----:B------:R-:W-:Y:S01]  /*1aa0*/  FFMA R14, R15, R16, R46 ;  /* 0x000000100f0e7223 */ /* 0x000fe2000000002e */
[----:B------:R-:W-:Y:S01]  /*1ab0*/  FMUL R16, R39, R11 ;  /* 0x0000000b27107220 */ /* 0x000fe20000400000 */
[----:B------:R-:W-:Y:S01]  /*1ac0*/  FMUL R39, R38, R39 ;  /* 0x0000002726277220 */ /* 0x000fe20000400000 */
[----:B------:R-:W-:Y:S02]  /*1ad0*/  FMUL R19, R13, R5 ;  /* 0x000000050d137220 */ /* 0x000fe40000400000 */
[----:B------:R-:W-:Y:S01]  /*1ae0*/  FFMA R24, R7, R24, R16 ;  /* 0x0000001807187223 */ /* 0x000fe20000000010 */
[----:B------:R-:W-:Y:S02]  /*1af0*/  IMAD.U32 R12, R12, 0x10000, RZ ;  /* 0x000100000c0c7824 */ /* 0x000fe400078e00ff */
[----:B------:R-:W-:Y:S02]  /*1b00*/  IMAD.U32 R5, R40, 0x10000, RZ ;  /* 0x0001000028057824 */ /* 0x000fe400078e00ff */
[----:B------:R-:W-:Y:S01]  /*1b10*/  IMAD.U32 R41, R41, 0x10000, RZ ;  /* 0x0001000029297824 */ /* 0x000fe200078e00ff */
[----:B------:R-:W-:Y:S01]  /*1b20*/  FFMA R15, R12, R15, R45 ;  /* 0x0000000f0c0f7223 */ /* 0x000fe2000000002d */
[----:B------:R-:W-:Y:S01]  /*1b30*/  FFMA R5, R42, R5, R19 ;  /* 0x000000052a057223 */ /* 0x000fe20000000013 */
[----:B------:R-:W-:-:S02]  /*1b40*/  IMAD.U32 R36, R36, 0x10000, RZ ;  /* 0x0001000024247824 */ /* 0x000fc400078e00ff */
[----:B------:R-:W-:-:S04]  /*1b50*/  IMAD.U32 R26, R26, 0x10000, RZ ;  /* 0x000100001a1a7824 */ /* 0x000fc800078e00ff */
[----:B------:R-:W-:Y:S01]  /*1b60*/  FMUL R6, R26, R6 ;  /* 0x000000061a067220 */ /* 0x000fe20000400000 */
[----:B------:R-:W-:Y:S01]  /*1b70*/  FFMA R39, R36, R7, R39 ;  /* 0x0000000724277223 */ /* 0x000fe20000000027 */
[----:B------:R-:W-:Y:S02]  /*1b80*/  FMUL R37, R37, R26 ;  /* 0x0000001a25257220 */ /* 0x000fe40000400000 */
[----:B------:R-:W-:Y:S01]  /*1b90*/  FFMA R16, R35, R34, R6 ;  /* 0x0000002223107223 */ /* 0x000fe20000000006 */
[----:B------:R-:W-:Y:S02]  /*1ba0*/  IMAD.U32 R26, R25, 0x10000, RZ ;  /* 0x00010000191a7824 */ /* 0x000fe400078e00ff */
[----:B------:R-:W-:Y:S02]  /*1bb0*/  IMAD.U32 R6, R27, 0x10000, RZ ;  /* 0x000100001b067824 */ /* 0x000fe400078e00ff */
[----:B------:R-:W-:Y:S02]  /*1bc0*/  IMAD.U32 R17, R17, 0x10000, RZ ;  /* 0x0001000011117824 */ /* 0x000fe400078e00ff */
[----:B------:R-:W-:-:S02]  /*1bd0*/  IMAD.U32 R11, R32, 0x10000, RZ ;  /* 0x00010000200b7824 */ /* 0x000fc400078e00ff */
[----:B------:R-:W-:Y:S02]  /*1be0*/  IMAD.U32 R28, R28, 0x10000, RZ ;  /* 0x000100001c1c7824 */ /* 0x000fe400078e00ff */
[----:B------:R-:W-:Y:S01]  /*1bf0*/  FMUL R7, R11, R10 ;  /* 0x0000000a0b077220 */ /* 0x000fe20000400000 */
[----:B------:R-:W-:Y:S01]  /*1c00*/  FMUL R22, R22, R11 ;  /* 0x0000000b16167220 */ /* 0x000fe20000400000 */
[----:B------:R-:W-:Y:S02]  /*1c10*/  IMAD.U32 R23, R23, 0x10000, RZ ;  /* 0x0001000017177824 */ /* 0x000fe400078e00ff */
[----:B------:R-:W-:Y:S01]  /*1c20*/  IMAD.U32 R18, R18, 0x10000, RZ ;  /* 0x0001000012127824 */ /* 0x000fe200078e00ff */
[----:B------:R-:W-:-:S03]  /*1c30*/  FFMA R12, R41, R42, R44 ;  /* 0x0000002a290c7223 */ /* 0x000fc6000000002c */
[----:B------:R-:W-:Y:S01]  /*1c40*/  FMUL R2, R18, R2 ;  /* 0x0000000212027220 */ /* 0x000fe20000400000 */
[----:B------:R-:W-:Y:S01]  /*1c50*/  FMUL R21, R21, R18 ;  /* 0x0000001215157220 */ /* 0x000fe20000400000 */
[----:B------:R-:W-:Y:S01]  /*1c60*/  FFMA R7, R6, R9, R7 ;  /* 0x0000000906077223 */ /* 0x000fe20000000007 */
[----:B------:R-:W-:Y:S01]  /*1c70*/  FFMA R37, R26, R35, R37 ;  /* 0x000000231a257223 */ /* 0x000fe20000000025 */
[----:B------:R-:W-:Y:S01]  /*1c80*/  FFMA R2, R23, R20, R2 ;  /* 0x0000001417027223 */ /* 0x000fe20000000002 */
[----:B------:R-:W-:Y:S01]  /*1c90*/  FFMA R19, R17, R6, R22 ;  /* 0x0000000611137223 */ /* 0x000fe20000000016 */
[----:B------:R-:W-:Y:S01]  /*1ca0*/  FFMA R28, R28, R23, R21 ;  /* 0x000000171c1c7223 */ /* 0x000fe20000000015 */
[----:B------:R-:W-:Y:S01]  /*1cb0*/  IMAD.MOV.U32 R9, RZ, RZ, 0x2 ;  /* 0x00000002ff097424 */ /* 0x000fe200078e00ff */
[----:B------:R-:W-:Y:S02]  /*1cc0*/  F2FP.BF16.F32.PACK_AB R17, R15, R4 ;  /* 0x000000040f11723e */ /* 0x000fe400000010ff */
[----:B------:R-:W-:-:S02]  /*1cd0*/  F2FP.BF16.F32.PACK_AB R18, R39, R12 ;  /* 0x0000000c2712723e */ /* 0x000fc400000010ff */
[----:B------:R-:W-:Y:S02]  /*1ce0*/  F2FP.BF16.F32.PACK_AB R13, R14, R3 ;  /* 0x000000030e0d723e */ /* 0x000fe400000010ff */
[----:B------:R-:W-:Y:S02]  /*1cf0*/  F2FP.BF16.F32.PACK_AB R12, R53, R16 ;  /* 0x00000010350c723e */ /* 0x000fe400000010ff */
[----:B------:R-:W-:Y:S01]  /*1d00*/  F2FP.BF16.F32.PACK_AB R15, R2, R7 ;  /* 0x00000007020f723e */ /* 0x000fe200000010ff */
[----:B------:R-:W-:Y:S01]  /*1d10*/  IMAD.WIDE R2, R8, R9, c[0x0][0x178] ;  /* 0x00005e0008027625 */ /* 0x000fe200078e0209 */
[----:B------:R-:W-:Y:S02]  /*1d20*/  F2FP.BF16.F32.PACK_AB R16, R0, R37 ;  /* 0x000000250010723e */ /* 0x000fe400000010ff */
[----:B------:R-:W-:Y:S01]  /*1d30*/  F2FP.BF16.F32.PACK_AB R19, R28, R19 ;  /* 0x000000131c13723e */ /* 0x000fe200000010ff */
[----:B------:R-:W-:Y:S01]  /*1d40*/  IMAD.WIDE R8, R8, R9, c[0x0][0x180] ;  /* 0x0000600008087625 */ /* 0x000fe200078e0209 */
[----:B------:R-:W-:-:S03]  /*1d50*/  F2FP.BF16.F32.PACK_AB R14, R24, R5 ;  /* 0x00000005180e723e */ /* 0x000fc600000010ff */
[----:B------:R-:W-:Y:S04]  /*1d60*/  STG.E.128 [R2.64], R16 ;  /* 0x0000001002007986 */ /* 0x000fe8000c101d04 */
[----:B------:R-:W-:Y:S01]  /*1d70*/  STG.E.128 [R8.64], R12 ;  /* 0x0000000c08007986 */ /* 0x000fe2000c101d04 */
[----:B------:R-:W-:Y:S05]  /*1d80*/  EXIT ;  /* 0x000000000000794d */ /* 0x000fea0003800000 */
.L_x_0:
[----:B------:R-:W-:-:S00]  /*1d90*/  BRA `(.L_x_0) ;  /* 0xfffffff000007947 */ /* 0x000fc0000383ffff */
[----:B------:R-:W-:-:S00]  /*1da0*/  NOP ;  /* 0x0000000000007918 */ /* 0x000fc00000000000 */
        /* <DEDUP_REMOVED lines=13> */
.L_x_1:
